	.headerflags	@"EF_CUDA_TEXMODE_UNIFIED EF_CUDA_64BIT_ADDRESS EF_CUDA_SM86 EF_CUDA_VIRTUAL_SM(EF_CUDA_SM86)"
	.elftype	@"ET_EXEC"


//--------------------- .nv.info                  --------------------------
	.section	.nv.info,"",@"SHT_CUDA_INFO"
	.align	4


	//----- nvinfo : EIATTR_REGCOUNT
	.align		4
        /*0000*/ 	.byte	0x04, 0x2f
        /*0002*/ 	.short	(.L_1 - .L_0)
	.align		4
.L_0:
        /*0004*/ 	.word	index@(triton_mm)
        /*0008*/ 	.word	0x000000ff


	//----- nvinfo : EIATTR_MIN_STACK_SIZE
	.align		4
.L_1:
        /*000c*/ 	.byte	0x04, 0x12
        /*000e*/ 	.short	(.L_3 - .L_2)
	.align		4
.L_2:
        /*0010*/ 	.word	index@(triton_mm)
        /*0014*/ 	.word	0x00000000


	//----- nvinfo : EIATTR_FRAME_SIZE
	.align		4
.L_3:
        /*0018*/ 	.byte	0x04, 0x11
        /*001a*/ 	.short	(.L_5 - .L_4)
	.align		4
.L_4:
        /*001c*/ 	.word	index@(triton_mm)
        /*0020*/ 	.word	0x00000000


	//----- nvinfo : EIATTR_MIN_STACK_SIZE
	.align		4
.L_5:
        /*0024*/ 	.byte	0x04, 0x12
        /*0026*/ 	.short	(.L_7 - .L_6)
	.align		4
.L_6:
        /*0028*/ 	.word	index@(triton_mm)
        /*002c*/ 	.word	0x00000000
.L_7:


//--------------------- .nv.info.triton_mm        --------------------------
	.section	.nv.info.triton_mm,"",@"SHT_CUDA_INFO"
	.sectionflags	@""
	.align	4


	//----- nvinfo : EIATTR_CUDA_API_VERSION
	.align		4
        /*0000*/ 	.byte	0x04, 0x37
        /*0002*/ 	.short	(.L_9 - .L_8)
.L_8:
        /*0004*/ 	.word	0x0000007c


	//----- nvinfo : EIATTR_SW2861232_WAR
	.align		4
.L_9:
        /*0008*/ 	.byte	0x01, 0x35
	.zero		2


	//----- nvinfo : EIATTR_PARAM_CBANK
	.align		4
        /*000c*/ 	.byte	0x04, 0x0a
        /*000e*/ 	.short	(.L_11 - .L_10)
	.align		4
.L_10:
        /*0010*/ 	.word	index@(.nv.constant0.triton_mm)
        /*0014*/ 	.short	0x0160
        /*0016*/ 	.short	0x0020


	//----- nvinfo : EIATTR_CBANK_PARAM_SIZE
	.align		4
.L_11:
        /*0018*/ 	.byte	0x03, 0x19
        /*001a*/ 	.short	0x0020


	//----- nvinfo : EIATTR_KPARAM_INFO
	.align		4
        /*001c*/ 	.byte	0x04, 0x17
        /*001e*/ 	.short	(.L_13 - .L_12)
.L_12:
        /*0020*/ 	.word	0x00000000
        /*0024*/ 	.short	0x0003
        /*0026*/ 	.short	0x0018
        /*0028*/ 	.byte	0x00, 0xf4, 0x21, 0x00


	//----- nvinfo : EIATTR_KPARAM_INFO
	.align		4
.L_13:
        /*002c*/ 	.byte	0x04, 0x17
        /*002e*/ 	.short	(.L_15 - .L_14)
.L_14:
        /*0030*/ 	.word	0x00000000
        /*0034*/ 	.short	0x0002
        /*0036*/ 	.short	0x0010
        /*0038*/ 	.byte	0x00, 0xf4, 0x21, 0x00


	//----- nvinfo : EIATTR_KPARAM_INFO
	.align		4
.L_15:
        /*003c*/ 	.byte	0x04, 0x17
        /*003e*/ 	.short	(.L_17 - .L_16)
.L_16:
        /*0040*/ 	.word	0x00000000
        /*0044*/ 	.short	0x0001
        /*0046*/ 	.short	0x0008
        /*0048*/ 	.byte	0x00, 0xf4, 0x21, 0x00


	//----- nvinfo : EIATTR_KPARAM_INFO
	.align		4
.L_17:
        /*004c*/ 	.byte	0x04, 0x17
        /*004e*/ 	.short	(.L_19 - .L_18)
.L_18:
        /*0050*/ 	.word	0x00000000
        /*0054*/ 	.short	0x0000
        /*0056*/ 	.short	0x0000
        /*0058*/ 	.byte	0x00, 0xf4, 0x21, 0x00


	//----- nvinfo : EIATTR_MAXREG_COUNT
	.align		4
.L_19:
        /*005c*/ 	.byte	0x03, 0x1b
        /*005e*/ 	.short	0x00ff


	//----- nvinfo : EIATTR_EXIT_INSTR_OFFSETS
	.align		4
        /*0060*/ 	.byte	0x04, 0x1c
        /*0062*/ 	.short	(.L_21 - .L_20)


	//   ....[0]....
.L_20:
        /*0064*/ 	.word	0x00003c20


	//   ....[1]....
        /*0068*/ 	.word	0x00003c70


	//----- nvinfo : EIATTR_REQNTID
	.align		4
.L_21:
        /*006c*/ 	.byte	0x04, 0x10
        /*006e*/ 	.short	(.L_23 - .L_22)
.L_22:
        /*0070*/ 	.word	0x00000100
        /*0074*/ 	.word	0x00000001
        /*0078*/ 	.word	0x00000001
.L_23:


//--------------------- .nv.callgraph             --------------------------
	.section	.nv.callgraph,"",@"SHT_CUDA_CALLGRAPH"
	.align	4
	.sectionentsize	8
	.align		4
        /*0000*/ 	.word	0x00000000
	.align		4
        /*0004*/ 	.word	0xffffffff
	.align		4
        /*0008*/ 	.word	0x00000000
	.align		4
        /*000c*/ 	.word	0xfffffffe
	.align		4
        /*0010*/ 	.word	0x00000000
	.align		4
        /*0014*/ 	.word	0xfffffffd
	.align		4
        /*0018*/ 	.word	0x00000000
	.align		4
        /*001c*/ 	.word	0xfffffffc


//--------------------- .nv.rel.action            --------------------------
	.section	.nv.rel.action,"",@"SHT_CUDA_RELOCINFO"
	.align	8
	.sectionentsize	8
        /*0000*/ 	.byte	0x73, 0x00, 0x00, 0x00, 0x00, 0x00, 0x00, 0x00, 0x00, 0x00, 0x00, 0x11, 0x25, 0x00, 0x05, 0x36


//--------------------- .nv.constant0.triton_mm   --------------------------
	.section	.nv.constant0.triton_mm,"a",@progbits
	.sectionflags	@""
	.align	4
.nv.constant0.triton_mm:
	.zero		384


//--------------------- .text.triton_mm           --------------------------
	.section	.text.triton_mm,"ax",@progbits
	.sectionflags	@"SHF_BARRIERS=1"
	.sectioninfo	@"SHI_REGISTERS=255"
	.align	128
        .global         triton_mm
        .type           triton_mm,@function
        .size           triton_mm,(.L_x_2 - triton_mm)
        .other          triton_mm,@"STO_CUDA_ENTRY STV_DEFAULT"
triton_mm:
.text.triton_mm:
[----:B------:R-:W-:Y:S02]  /*0000*/  IMAD.MOV.U32 R1, RZ, RZ, c[0x0][0x28] ;  /* 0x00000a00ff017624 */ /* 0x000fe400078e00ff */
[----:B------:R-:W1:Y:S01]  /*0010*/  S2UR UR14, SR_CTAID.X ;  /* 0x00000000000e79c3 */ /* 0x000e620000002500 */
[----:B------:R-:W2:Y:S01]  /*0020*/  S2R R4, SR_CTAID.X ;  /* 0x0000000000047919 */ /* 0x000ea20000002500 */
[----:B------:R-:W-:Y:S01]  /*0030*/  CS2R R116, SRZ ;  /* 0x0000000000747805 */ /* 0x000fe2000001ff00 */
[----:B------:R-:W-:Y:S01]  /*0040*/  CS2R R118, SRZ ;  /* 0x0000000000767805 */ /* 0x000fe2000001ff00 */
[----:B------:R-:W-:Y:S01]  /*0050*/  CS2R R120, SRZ ;  /* 0x0000000000787805 */ /* 0x000fe2000001ff00 */
[----:B------:R-:W3:Y:S01]  /*0060*/  S2R R10, SR_TID.X ;  /* 0x00000000000a7919 */ /* 0x000ee20000002100 */
[----:B------:R-:W-:Y:S01]  /*0070*/  CS2R R122, SRZ ;  /* 0x00000000007a7805 */ /* 0x000fe2000001ff00 */
        /* <DEDUP_REMOVED lines=17> */
[----:B-1----:R-:W-:Y:S01]  /*0190*/  UIMAD.WIDE UR4, UR14, 0x2aaaaaab, URZ ;  /* 0x2aaaaaab0e0478a5 */ /* 0x002fe2000f8e023f */
[----:B------:R-:W-:Y:S01]  /*01a0*/  CS2R R94, SRZ ;  /* 0x00000000005e7805 */ /* 0x000fe2000001ff00 */
[----:B------:R-:W-:Y:S01]  /*01b0*/  CS2R R88, SRZ ;  /* 0x0000000000587805 */ /* 0x000fe2000001ff00 */
[----:B------:R-:W-:Y:S01]  /*01c0*/  CS2R R90, SRZ ;  /* 0x00000000005a7805 */ /* 0x000fe2000001ff00 */
[----:B------:R-:W-:Y:S01]  /*01d0*/  USHF.R.U32.HI UR4, URZ, 0x1f, UR5 ;  /* 0x0000001f3f047899 */ /* 0x000fe20008011605 */
[C---:B---3--:R-:W-:Y:S01]  /*01e0*/  IMAD.SHL.U32 R37, R10.reuse, 0x10, RZ ;  /* 0x000000100a257824 */ /* 0x048fe200078e00ff */
[----:B------:R-:W-:Y:S01]  /*01f0*/  CS2R R84, SRZ ;  /* 0x0000000000547805 */ /* 0x000fe2000001ff00 */
[----:B------:R-:W-:Y:S01]  /*0200*/  CS2R R86, SRZ ;  /* 0x0000000000567805 */ /* 0x000fe2000001ff00 */
[----:B------:R-:W-:Y:S01]  /*0210*/  ULEA.HI.SX32 UR6, UR5, UR4, 0x1b ;  /* 0x0000000405067291 */ /* 0x000fe2000f8fda3f */
[----:B------:R-:W-:Y:S01]  /*0220*/  CS2R R80, SRZ ;  /* 0x0000000000507805 */ /* 0x000fe2000001ff00 */
[----:B------:R-:W-:Y:S01]  /*0230*/  LOP3.LUT R219, R37, 0x70, RZ, 0xc0, !PT ;  /* 0x0000007025db7812 */ /* 0x000fe200078ec0ff */
[----:B------:R-:W-:Y:S01]  /*0240*/  UMOV UR4, 0xfffffff8 ;  /* 0xfffffff800047882 */ /* 0x000fe20000000000 */
[----:B------:R-:W-:Y:S01]  /*0250*/  CS2R R82, SRZ ;  /* 0x0000000000527805 */ /* 0x000fe2000001ff00 */
[----:B------:R-:W-:Y:S01]  /*0260*/  UIMAD UR4, UR6, UR4, 0x11 ;  /* 0x00000011060474a4 */ /* 0x000fe2000f8e0204 */
[----:B------:R-:W-:Y:S01]  /*0270*/  LOP3.LUT R219, R219, 0x10, R10, 0x78, !PT ;  /* 0x00000010dbdb7812 */ /* 0x000fe200078e780a */
[----:B------:R-:W-:Y:S01]  /*0280*/  UIMAD UR9, UR6, -0xc0, UR14 ;  /* 0xffffff40060978a4 */ /* 0x000fe2000f8e020e */
[----:B------:R-:W-:Y:S01]  /*0290*/  CS2R R76, SRZ ;  /* 0x00000000004c7805 */ /* 0x000fe2000001ff00 */
[----:B------:R-:W-:Y:S01]  /*02a0*/  UISETP.LT.AND UP0, UPT, UR4, 0x8, UPT ;  /* 0x000000080400788c */ /* 0x000fe2000bf01270 */
[----:B------:R-:W-:Y:S01]  /*02b0*/  CS2R R78, SRZ ;  /* 0x00000000004e7805 */ /* 0x000fe2000001ff00 */
[----:B------:R-:W-:Y:S01]  /*02c0*/  CS2R R68, SRZ ;  /* 0x0000000000447805 */ /* 0x000fe2000001ff00 */
[----:B------:R-:W-:Y:S01]  /*02d0*/  CS2R R70, SRZ ;  /* 0x0000000000467805 */ /* 0x000fe2000001ff00 */
[----:B------:R-:W-:Y:S01]  /*02e0*/  USEL UR7, UR4, 0x8, UP0 ;  /* 0x0000000804077887 */ /* 0x000fe20008000000 */
[----:B------:R-:W-:Y:S01]  /*02f0*/  IMAD.U32 R5, RZ, RZ, UR9 ;  /* 0x00000009ff057e24 */ /* 0x000fe2000f8e00ff */
[----:B------:R-:W-:Y:S01]  /*0300*/  UISETP.GE.AND UP0, UPT, UR14, URZ, UPT ;  /* 0x0000003f0e00728c */ /* 0x000fe2000bf06270 */
[----:B------:R-:W-:Y:S01]  /*0310*/  CS2R R40, SRZ ;  /* 0x0000000000287805 */ /* 0x000fe2000001ff00 */
[----:B------:R-:W-:Y:S01]  /*0320*/  UMOV UR4, URZ ;  /* 0x0000003f00047c82 */ /* 0x000fe20008000000 */
[----:B------:R-:W-:Y:S01]  /*0330*/  CS2R R42, SRZ ;  /* 0x00000000002a7805 */ /* 0x000fe2000001ff00 */
[----:B------:R-:W-:Y:S01]  /*0340*/  IMAD.U32 R3, RZ, RZ, UR7 ;  /* 0x00000007ff037e24 */ /* 0x000fe2000f8e00ff */
[----:B------:R-:W-:Y:S01]  /*0350*/  IABS R5, R5 ;  /* 0x0000000500057213 */ /* 0x000fe20000000000 */
[----:B------:R-:W-:Y:S01]  /*0360*/  ULOP3.LUT UR9, UR9, UR7, URZ, 0x3c, !UPT ;  /* 0x0000000709097292 */ /* 0x000fe2000f8e3c3f */
[----:B------:R-:W-:Y:S01]  /*0370*/  CS2R R44, SRZ ;  /* 0x00000000002c7805 */ /* 0x000fe2000001ff00 */
[----:B------:R-:W-:Y:S01]  /*0380*/  CS2R R46, SRZ ;  /* 0x00000000002e7805 */ /* 0x000fe2000001ff00 */
[-C--:B------:R-:W-:Y:S01]  /*0390*/  IABS R6, R3.reuse ;  /* 0x0000000300067213 */ /* 0x080fe20000000000 */
[----:B------:R1:W3:Y:S01]  /*03a0*/  R2UR UR11, R5 ;  /* 0x00000000050b73c2 */ /* 0x0002e200000e0000 */
[----:B------:R-:W-:Y:S01]  /*03b0*/  IABS R3, R3 ;  /* 0x0000000300037213 */ /* 0x000fe20000000000 */
[----:B------:R-:W-:Y:S01]  /*03c0*/  CS2R R48, SRZ ;  /* 0x0000000000307805 */ /* 0x000fe2000001ff00 */
[----:B------:R-:W-:Y:S01]  /*03d0*/  CS2R R50, SRZ ;  /* 0x0000000000327805 */ /* 0x000fe2000001ff00 */
[----:B------:R-:W-:Y:S01]  /*03e0*/  CS2R R52, SRZ ;  /* 0x0000000000347805 */ /* 0x000fe2000001ff00 */
[----:B------:R-:W-:Y:S01]  /*03f0*/  CS2R R54, SRZ ;  /* 0x0000000000367805 */ /* 0x000fe2000001ff00 */
[----:B------:R-:W-:Y:S01]  /*0400*/  IMAD.MOV R3, RZ, RZ, -R3 ;  /* 0x000000ffff037224 */ /* 0x000fe200078e0a03 */
[----:B------:R-:W-:Y:S01]  /*0410*/  CS2R R56, SRZ ;  /* 0x0000000000387805 */ /* 0x000fe2000001ff00 */
[----:B------:R4:W1:Y:S01]  /*0420*/  R2UR UR15, R6 ;  /* 0x00000000060f73c2 */ /* 0x00086200000e0000 */
[----:B------:R-:W-:Y:S01]  /*0430*/  CS2R R58, SRZ ;  /* 0x00000000003a7805 */ /* 0x000fe2000001ff00 */
[----:B------:R-:W-:Y:S01]  /*0440*/  CS2R R60, SRZ ;  /* 0x00000000003c7805 */ /* 0x000fe2000001ff00 */
[----:B------:R-:W-:Y:S01]  /*0450*/  CS2R R62, SRZ ;  /* 0x00000000003e7805 */ /* 0x000fe2000001ff00 */
[----:B------:R-:W-:Y:S01]  /*0460*/  CS2R R64, SRZ ;  /* 0x0000000000407805 */ /* 0x000fe2000001ff00 */
[----:B------:R-:W-:Y:S01]  /*0470*/  CS2R R66, SRZ ;  /* 0x0000000000427805 */ /* 0x000fe2000001ff00 */
[----:B------:R-:W-:Y:S01]  /*0480*/  CS2R R160, SRZ ;  /* 0x0000000000a07805 */ /* 0x000fe2000001ff00 */
[----:B------:R-:W-:Y:S01]  /*0490*/  CS2R R162, SRZ ;  /* 0x0000000000a27805 */ /* 0x000fe2000001ff00 */
[----:B------:R2:W3:Y:S01]  /*04a0*/  R2UR UR13, R3 ;  /* 0x00000000030d73c2 */ /* 0x0004e200000e0000 */
[----:B----4-:R-:W-:Y:S01]  /*04b0*/  LOP3.LUT R6, R37, 0x10, RZ, 0xc0, !PT ;  /* 0x0000001025067812 */ /* 0x010fe200078ec0ff */
[----:B------:R-:W-:Y:S01]  /*04c0*/  CS2R R180, SRZ ;  /* 0x0000000000b47805 */ /* 0x000fe2000001ff00 */
[----:B------:R-:W-:Y:S01]  /*04d0*/  CS2R R182, SRZ ;  /* 0x0000000000b67805 */ /* 0x000fe2000001ff00 */
[----:B------:R-:W-:Y:S01]  /*04e0*/  CS2R R176, SRZ ;  /* 0x0000000000b07805 */ /* 0x000fe2000001ff00 */
[----:B------:R-:W-:Y:S01]  /*04f0*/  CS2R R178, SRZ ;  /* 0x0000000000b27805 */ /* 0x000fe2000001ff00 */
[----:B------:R-:W-:Y:S01]  /*0500*/  CS2R R140, SRZ ;  /* 0x00000000008c7805 */ /* 0x000fe2000001ff00 */
[----:B------:R-:W-:Y:S01]  /*0510*/  CS2R R142, SRZ ;  /* 0x00000000008e7805 */ /* 0x000fe2000001ff00 */
[----:B--2---:R-:W-:-:S05]  /*0520*/  IMAD.SHL.U32 R3, R10, 0x2, RZ ;  /* 0x000000020a037824 */ /* 0x004fca00078e00ff */
[----:B------:R-:W-:Y:S01]  /*0530*/  LOP3.LUT R214, R3, 0x30, RZ, 0xc0, !PT ;  /* 0x0000003003d67812 */ /* 0x000fe200078ec0ff */
[----:B-1----:R-:W1:Y:S03]  /*0540*/  I2F.RP R0, UR15 ;  /* 0x0000000f00007d06 */ /* 0x002e660008209400 */
[----:B------:R-:W-:-:S05]  /*0550*/  LOP3.LUT R214, R214, 0x70, R37, 0x78, !PT ;  /* 0x00000070d6d67812 */ /* 0x000fca00078e7825 */
[----:B-1----:R-:W1:Y:S02]  /*0560*/  MUFU.RCP R0, R0 ;  /* 0x0000000000007308 */ /* 0x002e640000001000 */
[----:B-1----:R-:W-:Y:S02]  /*0570*/  IADD3 R2, R0, 0xffffffe, RZ ;  /* 0x0ffffffe00027810 */ /* 0x002fe40007ffe0ff */
[----:B------:R-:W-:Y:S02]  /*0580*/  IABS R0, R4 ;  /* 0x0000000400007213 */ /* 0x000fe40000000000 */
[----:B------:R-:W-:Y:S02]  /*0590*/  SHF.R.U32.HI R4, RZ, 0x2, R10 ;  /* 0x00000002ff047819 */ /* 0x000fe4000001160a */
[----:B------:R-:W1:Y:S01]  /*05a0*/  F2I.FTZ.U32.TRUNC.NTZ R2, R2 ;  /* 0x0000000200027305 */ /* 0x000e62000021f000 */
[----:B------:R2:W4:Y:S01]  /*05b0*/  R2UR UR12, R0 ;  /* 0x00000000000c73c2 */ /* 0x00052200000e0000 */
[----:B------:R-:W-:-:S02]  /*05c0*/  LOP3.LUT R5, R4, 0x10, RZ, 0xc0, !PT ;  /* 0x0000001004057812 */ /* 0x000fc400078ec0ff */
[----:B--2---:R-:W-:-:S04]  /*05d0*/  LOP3.LUT R0, R37, 0x30, RZ, 0xc0, !PT ;  /* 0x0000003025007812 */ /* 0x004fc800078ec0ff */
[----:B------:R-:W-:Y:S01]  /*05e0*/  LOP3.LUT R0, R0, 0x40, RZ, 0xfc, !PT ;  /* 0x0000004000007812 */ /* 0x000fe200078efcff */
[----:B-1----:R1:W2:Y:S02]  /*05f0*/  R2UR UR5, R2 ;  /* 0x00000000020573c2 */ /* 0x0022a400000e0000 */
[----:B-1----:R-:W-:-:S04]  /*0600*/  LOP3.LUT R2, R37, 0x40, RZ, 0xc0, !PT ;  /* 0x0000004025027812 */ /* 0x002fc800078ec0ff */
[C---:B------:R-:W-:Y:S02]  /*0610*/  LOP3.LUT R7, R2.reuse, 0x30, R3, 0xf8, !PT ;  /* 0x0000003002077812 */ /* 0x040fe400078ef803 */
[--C-:B------:R-:W-:Y:S02]  /*0620*/  LOP3.LUT R217, R2, 0x10, R10.reuse, 0xf8, !PT ;  /* 0x0000001002d97812 */ /* 0x100fe400078ef80a */
[----:B------:R-:W-:Y:S02]  /*0630*/  LOP3.LUT R244, R7, R0, RZ, 0x3c, !PT ;  /* 0x0000000007f47212 */ /* 0x000fe400078e3cff */
[C-C-:B------:R-:W-:Y:S02]  /*0640*/  LOP3.LUT R7, R5.reuse, 0xf, R10.reuse, 0xf8, !PT ;  /* 0x0000000f05077812 */ /* 0x140fe400078ef80a */
[----:B------:R-:W-:Y:S02]  /*0650*/  LOP3.LUT R5, R5, 0x8, R10, 0xf8, !PT ;  /* 0x0000000805057812 */ /* 0x000fe400078ef80a */
[--C-:B------:R-:W-:Y:S01]  /*0660*/  LOP3.LUT R2, R7, 0x20, R4.reuse, 0xf8, !PT ;  /* 0x0000002007027812 */ /* 0x100fe200078ef804 */
[----:B--2---:R-:W-:Y:S01]  /*0670*/  UIADD3 UR8, URZ, -UR5, URZ ;  /* 0x800000053f087290 */ /* 0x004fe2000fffe03f */
[----:B------:R-:W-:-:S02]  /*0680*/  LOP3.LUT R8, R5, 0x20, R4, 0xf8, !PT ;  /* 0x0000002005087812 */ /* 0x000fc400078ef804 */
[--C-:B------:R-:W-:Y:S01]  /*0690*/  SHF.R.U32.HI R4, RZ, 0x3, R10.reuse ;  /* 0x00000003ff047819 */ /* 0x100fe2000001160a */
[----:B------:R-:W-:Y:S01]  /*06a0*/  UIMAD UR8, UR8, UR15, URZ ;  /* 0x0000000f080872a4 */ /* 0x000fe2000f8e023f */
[----:B------:R-:W-:Y:S01]  /*06b0*/  LOP3.LUT R3, R37, 0x60, RZ, 0xc0, !PT ;  /* 0x0000006025037812 */ /* 0x000fe200078ec0ff */
[----:B------:R-:W-:Y:S01]  /*06c0*/  IMAD.SHL.U32 R2, R2, 0x80, RZ ;  /* 0x0000008002027824 */ /* 0x000fe200078e00ff */
[----:B------:R-:W-:Y:S01]  /*06d0*/  SGXT.U32 R4, R4, 0x5 ;  /* 0x000000050404781a */ /* 0x000fe20000000000 */
[----:B------:R-:W-:Y:S01]  /*06e0*/  UIMAD.WIDE.U32 UR4, UR5, UR8, UR4 ;  /* 0x00000008050472a5 */ /* 0x000fe2000f8e0004 */
[----:B------:R-:W-:Y:S02]  /*06f0*/  LOP3.LUT R3, R3, 0x10, R10, 0xf8, !PT ;  /* 0x0000001003037812 */ /* 0x000fe400078ef80a */
[----:B------:R-:W-:Y:S02]  /*0700*/  LOP3.LUT R217, R0, R217, RZ, 0x3c, !PT ;  /* 0x000000d900d97212 */ /* 0x000fe400078e3cff */
[----:B------:R-:W-:-:S02]  /*0710*/  LOP3.LUT R216, R3, 0x60, R6, 0x1e, !PT ;  /* 0x0000006003d87812 */ /* 0x000fc400078e1e06 */
[----:B------:R-:W-:Y:S01]  /*0720*/  UMOV UR8, UR5 ;  /* 0x0000000500087c82 */ /* 0x000fe20008000000 */
[----:B------:R-:W-:Y:S01]  /*0730*/  LOP3.LUT R6, R37, 0x20, R6, 0x2e, !PT ;  /* 0x0000002025067812 */ /* 0x000fe200078e2e06 */
[----:B---3--:R-:W-:Y:S01]  /*0740*/  UIMAD.WIDE.U32 UR4, UR8, UR11, URZ ;  /* 0x0000000b080472a5 */ /* 0x008fe2000f8e003f */
[----:B------:R-:W-:Y:S02]  /*0750*/  LOP3.LUT R0, R10, 0x20, RZ, 0xc0, !PT ;  /* 0x000000200a007812 */ /* 0x000fe400078ec0ff */
[----:B------:R-:W-:Y:S02]  /*0760*/  LOP3.LUT R6, R6, 0x40, R37, 0xf8, !PT ;  /* 0x0000004006067812 */ /* 0x000fe400078ef825 */
[----:B------:R-:W-:Y:S01]  /*0770*/  LOP3.LUT R7, R10, 0x7, RZ, 0xc0, !PT ;  /* 0x000000070a077812 */ /* 0x000fe200078ec0ff */
[----:B------:R-:W-:Y:S01]  /*0780*/  IMAD.SHL.U32 R5, R0, 0x2, RZ ;  /* 0x0000000200057824 */ /* 0x000fe200078e00ff */
[----:B------:R-:W-:Y:S01]  /*0790*/  UMOV UR10, UR5 ;  /* 0x00000005000a7c82 */ /* 0x000fe20008000000 */
[----:B------:R-:W-:Y:S01]  /*07a0*/  LOP3.LUT R218, R6, 0x10, R10, 0x78, !PT ;  /* 0x0000001006da7812 */ /* 0x000fe200078e780a */
[----:B------:R-:W-:Y:S01]  /*07b0*/  UIMAD UR11, UR10, UR13, UR11 ;  /* 0x0000000d0a0b72a4 */ /* 0x000fe2000f8e020b */
[----:B------:R-:W-:Y:S01]  /*07c0*/  SHF.R.U32.HI R0, RZ, 0x2, R0 ;  /* 0x00000002ff007819 */ /* 0x000fe20000011600 */
[----:B----4-:R-:W-:Y:S01]  /*07d0*/  UIMAD.WIDE.U32 UR4, UR8, UR12, URZ ;  /* 0x0000000c080472a5 */ /* 0x010fe2000f8e003f */
[----:B------:R-:W-:Y:S01]  /*07e0*/  LOP3.LUT R252, R2, R219, RZ, 0xfc, !PT ;  /* 0x000000db02fc7212 */ /* 0x000fe200078efcff */
[----:B------:R-:W-:Y:S01]  /*07f0*/  UISETP.GT.U32.AND UP1, UPT, UR15, UR11, UPT ;  /* 0x0000000b0f00728c */ /* 0x000fe2000bf24070 */
[C---:B------:R-:W-:Y:S01]  /*0800*/  LOP3.LUT R213, R0.reuse, 0x7, R10, 0xf8, !PT ;  /* 0x0000000700d57812 */ /* 0x040fe200078ef80a */
[----:B------:R-:W-:Y:S01]  /*0810*/  UIMAD UR5, UR5, UR13, UR12 ;  /* 0x0000000d050572a4 */ /* 0x000fe2000f8e020c */
[--C-:B------:R-:W-:Y:S01]  /*0820*/  LOP3.LUT R215, R0, 0x40, R7.reuse, 0xfe, !PT ;  /* 0x0000004000d77812 */ /* 0x100fe200078efe07 */
[----:B------:R-:W-:Y:S01]  /*0830*/  ULOP3.LUT UR4, URZ, UR7, URZ, 0x33, !UPT ;  /* 0x000000073f047292 */ /* 0x000fe2000f8e333f */
[----:B------:R-:W-:Y:S01]  /*0840*/  LOP3.LUT R0, R8, 0x40, R7, 0xfe, !PT ;  /* 0x0000004008007812 */ /* 0x000fe200078efe07 */
[----:B------:R-:W-:Y:S01]  /*0850*/  UISETP.GT.U32.AND UP3, UPT, UR15, UR5, UPT ;  /* 0x000000050f00728c */ /* 0x000fe2000bf64070 */
[----:B------:R-:W-:Y:S01]  /*0860*/  IMAD.SHL.U32 R213, R213, 0x80, RZ ;  /* 0x00000080d5d57824 */ /* 0x000fe200078e00ff */
[-C--:B------:R-:W-:Y:S01]  /*0870*/  LOP3.LUT R251, R218, R2.reuse, RZ, 0xfc, !PT ;  /* 0x00000002dafb7212 */ /* 0x080fe200078efcff */
[----:B------:R-:W-:Y:S01]  /*0880*/  IMAD.SHL.U32 R215, R215, 0x80, RZ ;  /* 0x00000080d7d77824 */ /* 0x000fe200078e00ff */
[-C--:B------:R-:W-:Y:S01]  /*0890*/  LOP3.LUT R250, R217, R2.reuse, RZ, 0xfc, !PT ;  /* 0x00000002d9fa7212 */ /* 0x080fe200078efcff */
[----:B------:R-:W-:Y:S01]  /*08a0*/  @!UP1 UIADD3 UR11, UR11, -UR15, URZ ;  /* 0x8000000f0b0b9290 */ /* 0x000fe2000fffe03f */
[----:B------:R-:W-:Y:S01]  /*08b0*/  IMAD.SHL.U32 R0, R0, 0x80, RZ ;  /* 0x0000008000007824 */ /* 0x000fe200078e00ff */
[----:B------:R-:W-:Y:S01]  /*08c0*/  @!UP1 UIADD3 UR10, UR10, 0x1, URZ ;  /* 0x000000010a0a9890 */ /* 0x000fe2000fffe03f */
[C---:B------:R-:W-:Y:S01]  /*08d0*/  LOP3.LUT R145, R214.reuse, R213, RZ, 0xfc, !PT ;  /* 0x000000d5d6917212 */ /* 0x040fe200078efcff */
[----:B------:R-:W-:Y:S01]  /*08e0*/  UISETP.GE.U32.AND UP2, UPT, UR11, UR15, UPT ;  /* 0x0000000f0b00728c */ /* 0x000fe2000bf46070 */
[----:B------:R-:W-:Y:S01]  /*08f0*/  LOP3.LUT R144, R214, R215, RZ, 0xfc, !PT ;  /* 0x000000d7d6907212 */ /* 0x000fe200078efcff */
[----:B------:R-:W-:Y:S01]  /*0900*/  UISETP.GE.AND UP1, UPT, UR9, URZ, UPT ;  /* 0x0000003f0900728c */ /* 0x000fe2000bf26270 */
[----:B------:R-:W-:Y:S01]  /*0910*/  LOP3.LUT R249, R216, R2, RZ, 0xfc, !PT ;  /* 0x00000002d8f97212 */ /* 0x000fe200078efcff */
[----:B------:R-:W-:Y:S01]  /*0920*/  @!UP3 UIADD3 UR5, UR5, -UR15, URZ ;  /* 0x8000000f0505b290 */ /* 0x000fe2000fffe03f */
[----:B------:R-:W-:Y:S01]  /*0930*/  LOP3.LUT R248, R0, R219, RZ, 0xfc, !PT ;  /* 0x000000db00f87212 */ /* 0x000fe200078efcff */
[----:B------:R-:W-:Y:S01]  /*0940*/  UMOV UR8, 0x1 ;  /* 0x0000000100087882 */ /* 0x000fe20000000000 */
[-C--:B------:R-:W-:Y:S01]  /*0950*/  LOP3.LUT R247, R218, R0.reuse, RZ, 0xfc, !PT ;  /* 0x00000000daf77212 */ /* 0x080fe200078efcff */
[----:B------:R-:W-:Y:S01]  /*0960*/  UISETP.GT.U32.AND UP3, UPT, UR15, UR5, UPT ;  /* 0x000000050f00728c */ /* 0x000fe2000bf64070 */
[----:B------:R-:W-:Y:S01]  /*0970*/  LOP3.LUT R246, R0, R217, RZ, 0xfc, !PT ;  /* 0x000000d900f67212 */ /* 0x000fe200078efcff */
[----:B------:R-:W-:Y:S01]  /*0980*/  UMOV UR9, 0xffffffff ;  /* 0xffffffff00097882 */ /* 0x000fe20000000000 */
[----:B------:R-:W-:Y:S01]  /*0990*/  LOP3.LUT R245, R216, R0, RZ, 0xfc, !PT ;  /* 0x00000000d8f57212 */ /* 0x000fe200078efcff */
[----:B------:R-:W-:-:S02]  /*09a0*/  @UP2 UIADD3 UR10, UR10, 0x1, URZ ;  /* 0x000000010a0a2890 */ /* 0x000fc4000fffe03f */
[----:B------:R-:W-:Y:S02]  /*09b0*/  UISETP.NE.AND UP2, UPT, UR7, URZ, UPT ;  /* 0x0000003f0700728c */ /* 0x000fe4000bf45270 */
[----:B------:R-:W-:Y:S02]  /*09c0*/  @!UP1 UIADD3 UR10, -UR10, URZ, URZ ;  /* 0x0000003f0a0a9290 */ /* 0x000fe4000fffe13f */
[----:B------:R-:W-:Y:S02]  /*09d0*/  UMOV UR7, URZ ;  /* 0x0000003f00077c82 */ /* 0x000fe40008000000 */
[----:B------:R-:W-:Y:S02]  /*09e0*/  USEL UR10, UR4, UR10, !UP2 ;  /* 0x0000000a040a7287 */ /* 0x000fe4000d000000 */
[----:B------:R-:W-:Y:S02]  /*09f0*/  @!UP3 UIADD3 UR5, UR5, -UR15, URZ ;  /* 0x8000000f0505b290 */ /* 0x000fe4000fffe03f */
[----:B------:R-:W-:-:S02]  /*0a00*/  USHF.L.U32 UR11, UR10, 0x7, URZ ;  /* 0x000000070a0b7899 */ /* 0x000fc4000800063f */
[----:B------:R-:W-:Y:S02]  /*0a10*/  @!UP0 UIADD3 UR5, -UR5, URZ, URZ ;  /* 0x0000003f05058290 */ /* 0x000fe4000fffe13f */
[----:B------:R-:W-:Y:S02]  /*0a20*/  ULDC.64 UR14, c[0x0][0x118] ;  /* 0x00004600000e7ab9 */ /* 0x000fe40000000a00 */
[----:B------:R-:W-:Y:S01]  /*0a30*/  LOP3.LUT R12, R4, UR11, RZ, 0xfc, !PT ;  /* 0x0000000b040c7c12 */ /* 0x000fe2000f8efcff */
[----:B------:R-:W-:Y:S01]  /*0a40*/  USEL UR4, UR4, UR5, !UP2 ;  /* 0x0000000504047287 */ /* 0x000fe2000d000000 */
[----:B------:R-:W-:Y:S02]  /*0a50*/  IMAD.U32 R13, RZ, RZ, UR11 ;  /* 0x0000000bff0d7e24 */ /* 0x000fe4000f8e00ff */
[----:B------:R-:W-:Y:S01]  /*0a60*/  IMAD.U32 R15, RZ, RZ, UR11 ;  /* 0x0000000bff0f7e24 */ /* 0x000fe2000f8e00ff */
[----:B------:R-:W-:Y:S01]  /*0a70*/  ULEA UR4, UR6, UR4, 0x3 ;  /* 0x0000000406047291 */ /* 0x000fe2000f8e183f */
[----:B------:R-:W-:Y:S01]  /*0a80*/  IMAD.HI R3, R12, 0x2aaaaaab, RZ ;  /* 0x2aaaaaab0c037827 */ /* 0x000fe200078e02ff */
[--C-:B------:R-:W-:Y:S01]  /*0a90*/  LOP3.LUT R13, R13, 0x20, R4.reuse, 0xfe, !PT ;  /* 0x000000200d0d7812 */ /* 0x100fe200078efe04 */
[----:B------:R-:W-:Y:S01]  /*0aa0*/  UMOV UR6, URZ ;  /* 0x0000003f00067c82 */ /* 0x000fe20008000000 */
[----:B------:R-:W-:Y:S01]  /*0ab0*/  LOP3.LUT R15, R15, 0x60, R4, 0xfe, !PT ;  /* 0x000000600f0f7812 */ /* 0x000fe200078efe04 */
[----:B------:R-:W-:Y:S01]  /*0ac0*/  USHF.L.U32 UR10, UR4, 0x8, URZ ;  /* 0x00000008040a7899 */ /* 0x000fe2000800063f */
[----:B------:R-:W-:Y:S01]  /*0ad0*/  SHF.R.U32.HI R6, RZ, 0x1f, R3 ;  /* 0x0000001fff067819 */ /* 0x000fe20000011603 */
[----:B------:R-:W-:-:S02]  /*0ae0*/  UMOV UR5, URZ ;  /* 0x0000003f00057c82 */ /* 0x000fc40008000000 */
[----:B------:R-:W-:Y:S01]  /*0af0*/  UMOV UR4, URZ ;  /* 0x0000003f00047c82 */ /* 0x000fe20008000000 */
[----:B------:R-:W-:Y:S01]  /*0b00*/  LEA.HI R21, R3, R6, RZ, 0x17 ;  /* 0x0000000603157211 */ /* 0x000fe200078fb8ff */
[----:B------:R-:W-:Y:S01]  /*0b10*/  IMAD.U32 R7, RZ, RZ, UR10 ;  /* 0x0000000aff077e24 */ /* 0x000fe2000f8e00ff */
[----:B------:R-:W-:Y:S01]  /*0b20*/  LOP3.LUT R3, R214, R5, RZ, 0x3c, !PT ;  /* 0x00000005d6037212 */ /* 0x000fe200078e3cff */
[----:B------:R-:W-:Y:S02]  /*0b30*/  IMAD.U32 R5, RZ, RZ, UR11 ;  /* 0x0000000bff057e24 */ /* 0x000fe4000f8e00ff */
[----:B------:R-:W-:Y:S01]  /*0b40*/  IMAD.U32 R9, RZ, RZ, UR10 ;  /* 0x0000000aff097e24 */ /* 0x000fe2000f8e00ff */
[--C-:B------:R-:W-:Y:S01]  /*0b50*/  LOP3.LUT R6, R7, 0x20, R4.reuse, 0xfe, !PT ;  /* 0x0000002007067812 */ /* 0x100fe200078efe04 */
[----:B------:R-:W-:Y:S01]  /*0b60*/  IMAD.U32 R17, RZ, RZ, UR10 ;  /* 0x0000000aff117e24 */ /* 0x000fe2000f8e00ff */
[--C-:B------:R-:W-:Y:S01]  /*0b70*/  LOP3.LUT R14, R5, 0x40, R4.reuse, 0xfe, !PT ;  /* 0x00000040050e7812 */ /* 0x100fe200078efe04 */
[----:B------:R-:W-:Y:S01]  /*0b80*/  IMAD.U32 R19, RZ, RZ, UR10 ;  /* 0x0000000aff137e24 */ /* 0x000fe2000f8e00ff */
[----:B------:R-:W-:Y:S01]  /*0b90*/  LOP3.LUT R5, R4, UR10, RZ, 0xfc, !PT ;  /* 0x0000000a04057c12 */ /* 0x000fe2000f8efcff */
[----:B------:R-:W-:Y:S01]  /*0ba0*/  IMAD.U32 R11, RZ, RZ, UR10 ;  /* 0x0000000aff0b7e24 */ /* 0x000fe2000f8e00ff */
[--C-:B------:R-:W-:Y:S01]  /*0bb0*/  LOP3.LUT R7, R9, 0x40, R4.reuse, 0xfe, !PT ;  /* 0x0000004009077812 */ /* 0x100fe200078efe04 */
[----:B------:R-:W-:Y:S01]  /*0bc0*/  IMAD.HI R18, R6, 0x7f807f81, RZ ;  /* 0x7f807f8106127827 */ /* 0x000fe200078e02ff */
[----:B------:R-:W-:-:S02]  /*0bd0*/  LOP3.LUT R9, R17, 0x80, R4, 0xfe, !PT ;  /* 0x0000008011097812 */ /* 0x000fc400078efe04 */
[--C-:B------:R-:W-:Y:S01]  /*0be0*/  LOP3.LUT R10, R19, 0xa0, R4.reuse, 0xfe, !PT ;  /* 0x000000a0130a7812 */ /* 0x100fe200078efe04 */
[----:B------:R-:W-:Y:S01]  /*0bf0*/  IMAD.HI R16, R5, 0x7f807f81, RZ ;  /* 0x7f807f8105107827 */ /* 0x000fe200078e02ff */
[----:B------:R-:W-:-:S03]  /*0c00*/  LOP3.LUT R8, R11, 0x60, R4, 0xfe, !PT ;  /* 0x000000600b087812 */ /* 0x000fc600078efe04 */
[----:B------:R-:W-:Y:S01]  /*0c10*/  IMAD.U32 R23, RZ, RZ, UR10 ;  /* 0x0000000aff177e24 */ /* 0x000fe2000f8e00ff */
[----:B------:R-:W-:Y:S01]  /*0c20*/  SHF.R.U32.HI R17, RZ, 0x1f, R16 ;  /* 0x0000001fff117819 */ /* 0x000fe20000011610 */
[----:B------:R-:W-:Y:S02]  /*0c30*/  IMAD.U32 R25, RZ, RZ, UR10 ;  /* 0x0000000aff197e24 */ /* 0x000fe4000f8e00ff */
[----:B------:R-:W-:Y:S01]  /*0c40*/  IMAD.HI R19, R7, 0x7f807f81, RZ ;  /* 0x7f807f8107137827 */ /* 0x000fe200078e02ff */
[----:B------:R-:W-:Y:S02]  /*0c50*/  LEA.HI.SX32 R16, R16, R17, 0x15 ;  /* 0x0000001110107211 */ /* 0x000fe400078faaff */
[----:B------:R-:W-:Y:S01]  /*0c60*/  SHF.R.U32.HI R17, RZ, 0x1f, R18 ;  /* 0x0000001fff117819 */ /* 0x000fe20000011612 */
[----:B------:R-:W-:Y:S01]  /*0c70*/  IMAD R3, R4, 0x80, R3 ;  /* 0x0000008004037824 */ /* 0x000fe200078e0203 */
[----:B------:R-:W-:Y:S01]  /*0c80*/  LOP3.LUT R11, R23, 0xc0, R4, 0xfe, !PT ;  /* 0x000000c0170b7812 */ /* 0x000fe200078efe04 */
[----:B------:R-:W-:Y:S01]  /*0c90*/  IMAD R36, R21, -0xc00, R12 ;  /* 0xfffff40015247824 */ /* 0x000fe200078e020c */
[----:B------:R-:W-:Y:S01]  /*0ca0*/  LOP3.LUT R4, R25, 0xe0, R4, 0xfe, !PT ;  /* 0x000000e019047812 */ /* 0x000fe200078efe04 */
[----:B------:R-:W-:Y:S01]  /*0cb0*/  IMAD.HI R20, R8, 0x7f807f81, RZ ;  /* 0x7f807f8108147827 */ /* 0x000fe200078e02ff */
[----:B------:R-:W-:-:S02]  /*0cc0*/  LEA.HI.SX32 R17, R18, R17, 0x15 ;  /* 0x0000001112117211 */ /* 0x000fc400078faaff */
[----:B------:R-:W-:Y:S01]  /*0cd0*/  SHF.R.U32.HI R12, RZ, 0x1f, R19 ;  /* 0x0000001fff0c7819 */ /* 0x000fe20000011613 */
[----:B------:R-:W-:-:S03]  /*0ce0*/  IMAD.HI R18, R9, 0x7f807f81, RZ ;  /* 0x7f807f8109127827 */ /* 0x000fc600078e02ff */
[----:B------:R-:W-:Y:S01]  /*0cf0*/  LEA.HI.SX32 R12, R19, R12, 0x15 ;  /* 0x0000000c130c7211 */ /* 0x000fe200078faaff */
[----:B------:R-:W-:Y:S01]  /*0d00*/  IMAD R16, R16, -0x1010, R5 ;  /* 0xffffeff010107824 */ /* 0x000fe200078e0205 */
[----:B------:R-:W-:Y:S01]  /*0d10*/  SHF.R.U32.HI R5, RZ, 0x1f, R20 ;  /* 0x0000001fff057819 */ /* 0x000fe20000011614 */
[----:B------:R-:W-:Y:S01]  /*0d20*/  IMAD.HI R24, R4, 0x7f807f81, RZ ;  /* 0x7f807f8104187827 */ /* 0x000fe200078e02ff */
[----:B------:R-:W-:Y:S02]  /*0d30*/  SHF.R.U32.HI R19, RZ, 0x1f, R18 ;  /* 0x0000001fff137819 */ /* 0x000fe40000011612 */
[----:B------:R-:W-:Y:S01]  /*0d40*/  LEA.HI.SX32 R5, R20, R5, 0x15 ;  /* 0x0000000514057211 */ /* 0x000fe200078faaff */
[----:B------:R-:W-:Y:S01]  /*0d50*/  IMAD R17, R17, -0x1010, R6 ;  /* 0xffffeff011117824 */ /* 0x000fe200078e0206 */
[----:B------:R-:W-:Y:S01]  /*0d60*/  SHF.R.U32.HI R25, RZ, 0x1f, R24 ;  /* 0x0000001fff197819 */ /* 0x000fe20000011618 */
[----:B------:R-:W-:Y:S01]  /*0d70*/  IMAD R12, R12, -0x1010, R7 ;  /* 0xffffeff00c0c7824 */ /* 0x000fe200078e0207 */
[----:B------:R-:W-:Y:S01]  /*0d80*/  LEA.HI.SX32 R18, R18, R19, 0x15 ;  /* 0x0000001312127211 */ /* 0x000fe200078faaff */
[----:B------:R-:W-:Y:S01]  /*0d90*/  IMAD.HI R21, R10, 0x7f807f81, RZ ;  /* 0x7f807f810a157827 */ /* 0x000fe200078e02ff */
[----:B------:R-:W-:-:S02]  /*0da0*/  PRMT R6, R13, 0x9910, RZ ;  /* 0x000099100d067816 */ /* 0x000fc400000000ff */
[----:B------:R-:W-:Y:S01]  /*0db0*/  PRMT R19, R15, 0x9910, RZ ;  /* 0x000099100f137816 */ /* 0x000fe200000000ff */
[----:B------:R-:W-:Y:S01]  /*0dc0*/  IMAD R5, R5, -0x1010, R8 ;  /* 0xffffeff005057824 */ /* 0x000fe200078e0208 */
[----:B------:R-:W-:Y:S01]  /*0dd0*/  LEA.HI.SX32 R25, R24, R25, 0x15 ;  /* 0x0000001918197211 */ /* 0x000fe200078faaff */
[----:B------:R-:W-:Y:S01]  /*0de0*/  IMAD R6, R6, 0x2aab, RZ ;  /* 0x00002aab06067824 */ /* 0x000fe200078e02ff */
[----:B------:R-:W-:Y:S01]  /*0df0*/  PRMT R7, R14, 0x9910, RZ ;  /* 0x000099100e077816 */ /* 0x000fe200000000ff */
[----:B------:R-:W-:Y:S01]  /*0e00*/  IMAD.MOV.U32 R8, RZ, RZ, R19 ;  /* 0x000000ffff087224 */ /* 0x000fe200078e0013 */
[----:B------:R-:W-:Y:S01]  /*0e10*/  SHF.R.U32.HI R20, RZ, 0x1f, R21 ;  /* 0x0000001fff147819 */ /* 0x000fe20000011615 */
[----:B------:R-:W-:Y:S01]  /*0e20*/  IMAD R25, R25, -0x1010, R4 ;  /* 0xffffeff019197824 */ /* 0x000fe200078e0204 */
[----:B------:R-:W-:Y:S01]  /*0e30*/  SHF.R.S32.HI R4, RZ, 0x10, R6 ;  /* 0x00000010ff047819 */ /* 0x000fe20000011406 */
[----:B------:R-:W-:Y:S01]  /*0e40*/  IMAD R7, R7, 0x2aab, RZ ;  /* 0x00002aab07077824 */ /* 0x000fe200078e02ff */
[----:B------:R-:W-:Y:S01]  /*0e50*/  LEA.HI.SX32 R21, R21, R20, 0x15 ;  /* 0x0000001415157211 */ /* 0x000fe200078faaff */
[----:B------:R-:W-:-:S03]  /*0e60*/  IMAD.HI R22, R11, 0x7f807f81, RZ ;  /* 0x7f807f810b167827 */ /* 0x000fc600078e02ff */
[----:B------:R-:W-:Y:S01]  /*0e70*/  SHF.R.S32.HI R6, RZ, 0x10, R7 ;  /* 0x00000010ff067819 */ /* 0x000fe20000011407 */
[----:B------:R-:W-:Y:S01]  /*0e80*/  IMAD R8, R8, 0x2aab, RZ ;  /* 0x00002aab08087824 */ /* 0x000fe200078e02ff */
[----:B------:R-:W-:Y:S01]  /*0e90*/  SHF.R.U32.HI R23, RZ, 0x1f, R22 ;  /* 0x0000001fff177819 */ /* 0x000fe20000011616 */
[----:B------:R-:W-:Y:S01]  /*0ea0*/  IMAD R18, R18, -0x1010, R9 ;  /* 0xffffeff012127824 */ /* 0x000fe200078e0209 */
[----:B------:R-:W-:Y:S01]  /*0eb0*/  LOP3.LUT R9, R4, 0xffff, RZ, 0xc0, !PT ;  /* 0x0000ffff04097812 */ /* 0x000fe200078ec0ff */
[----:B------:R-:W-:Y:S01]  /*0ec0*/  IMAD R21, R21, -0x1010, R10 ;  /* 0xffffeff015157824 */ /* 0x000fe200078e020a */
[----:B------:R-:W-:Y:S01]  /*0ed0*/  SHF.R.S32.HI R7, RZ, 0x10, R8 ;  /* 0x00000010ff077819 */ /* 0x000fe20000011408 */
[----:B------:R-:W-:Y:S01]  /*0ee0*/  IMAD R8, R17, 0x3c00, RZ ;  /* 0x00003c0011087824 */ /* 0x000fe200078e02ff */
[----:B------:R-:W-:Y:S01]  /*0ef0*/  SHF.R.U32.HI R4, RZ, 0xf, R9 ;  /* 0x0000000fff047819 */ /* 0x000fe20000011609 */
[----:B------:R-:W-:Y:S01]  /*0f00*/  IMAD R16, R16, 0x3c00, RZ ;  /* 0x00003c0010107824 */ /* 0x000fe200078e02ff */
[----:B------:R-:W-:Y:S01]  /*0f10*/  LEA.HI.SX32 R22, R22, R23, 0x15 ;  /* 0x0000001716167211 */ /* 0x000fe200078faaff */
[----:B------:R-:W-:Y:S01]  /*0f20*/  IMAD R18, R18, 0x3c00, RZ ;  /* 0x00003c0012127824 */ /* 0x000fe200078e02ff */
[----:B------:R-:W-:Y:S01]  /*0f30*/  LOP3.LUT R10, R7, 0xffff, RZ, 0xc0, !PT ;  /* 0x0000ffff070a7812 */ /* 0x000fe200078ec0ff */
[----:B------:R-:W-:Y:S01]  /*0f40*/  IMAD R12, R12, 0x3c00, RZ ;  /* 0x00003c000c0c7824 */ /* 0x000fe200078e02ff */
[----:B------:R-:W-:Y:S01]  /*0f50*/  LEA.HI R4, R9, R4, RZ, 0x17 ;  /* 0x0000000409047211 */ /* 0x000fe200078fb8ff */
[----:B------:R-:W-:Y:S01]  /*0f60*/  IMAD R22, R22, -0x1010, R11 ;  /* 0xffffeff016167824 */ /* 0x000fe200078e020b */
[----:B------:R-:W-:Y:S01]  /*0f70*/  SHF.R.U32.HI R7, RZ, 0xf, R10 ;  /* 0x0000000fff077819 */ /* 0x000fe2000001160a */
[----:B------:R-:W-:Y:S01]  /*0f80*/  IMAD R36, R36, 0x3c00, RZ ;  /* 0x00003c0024247824 */ /* 0x000fe200078e02ff */
[----:B------:R-:W-:Y:S01]  /*0f90*/  LOP3.LUT R11, R6, 0xffff, RZ, 0xc0, !PT ;  /* 0x0000ffff060b7812 */ /* 0x000fe200078ec0ff */
[----:B------:R-:W-:Y:S01]  /*0fa0*/  IMAD R38, R22, 0x3c00, RZ ;  /* 0x00003c0016267824 */ /* 0x000fe200078e02ff */
[----:B------:R-:W-:-:S02]  /*0fb0*/  PRMT R4, R4, 0x9910, RZ ;  /* 0x0000991004047816 */ /* 0x000fc400000000ff */
[----:B------:R-:W-:Y:S01]  /*0fc0*/  LEA.HI R7, R10, R7, RZ, 0x17 ;  /* 0x000000070a077211 */ /* 0x000fe200078fb8ff */
[----:B------:R-:W-:Y:S01]  /*0fd0*/  IMAD R10, R5, 0x3c00, RZ ;  /* 0x00003c00050a7824 */ /* 0x000fe200078e02ff */
[----:B------:R-:W-:Y:S01]  /*0fe0*/  SHF.R.U32.HI R6, RZ, 0xf, R11 ;  /* 0x0000000fff067819 */ /* 0x000fe2000001160b */
[----:B------:R-:W-:Y:S01]  /*0ff0*/  IMAD R4, R4, 0xc00, RZ ;  /* 0x00000c0004047824 */ /* 0x000fe200078e02ff */
[----:B------:R-:W-:Y:S02]  /*1000*/  PRMT R7, R7, 0x9910, RZ ;  /* 0x0000991007077816 */ /* 0x000fe400000000ff */
[----:B------:R-:W-:Y:S01]  /*1010*/  LEA.HI R6, R11, R6, RZ, 0x17 ;  /* 0x000000060b067211 */ /* 0x000fe200078fb8ff */
[----:B------:R-:W-:Y:S01]  /*1020*/  IMAD.MOV R4, RZ, RZ, -R4 ;  /* 0x000000ffff047224 */ /* 0x000fe200078e0a04 */
[----:B------:R-:W-:Y:S02]  /*1030*/  LOP3.LUT R5, R10, 0x70, R37, 0xf8, !PT ;  /* 0x000000700a057812 */ /* 0x000fe400078ef825 */
[----:B------:R-:W-:-:S02]  /*1040*/  PRMT R6, R6, 0x9910, RZ ;  /* 0x0000991006067816 */ /* 0x000fc400000000ff */
[C---:B------:R-:W-:Y:S02]  /*1050*/  IADD3 R30, P1, R5.reuse, c[0x0][0x160], RZ ;  /* 0x00005800051e7a10 */ /* 0x040fe40007f3e0ff */
[----:B------:R-:W-:Y:S02]  /*1060*/  PRMT R4, R4, 0x7710, RZ ;  /* 0x0000771004047816 */ /* 0x000fe400000000ff */
[----:B------:R-:W-:Y:S01]  /*1070*/  LEA.HI.X.SX32 R31, R5, c[0x0][0x164], 0x1, P1 ;  /* 0x00005900051f7a11 */ /* 0x000fe200008f0eff */
[----:B------:R-:W-:Y:S01]  /*1080*/  IMAD.MOV.U32 R5, RZ, RZ, R6 ;  /* 0x000000ffff057224 */ /* 0x000fe200078e0006 */
[----:B------:R-:W-:Y:S01]  /*1090*/  LOP3.LUT R9, R8, 0x70, R37, 0xf8, !PT ;  /* 0x0000007008097812 */ /* 0x000fe200078ef825 */
[----:B------:R-:W-:Y:S01]  /*10a0*/  IMAD.MOV.U32 R6, RZ, RZ, R7 ;  /* 0x000000ffff067224 */ /* 0x000fe200078e0007 */
[--C-:B------:R-:W-:Y:S01]  /*10b0*/  LOP3.LUT R17, R16, 0x70, R37.reuse, 0xf8, !PT ;  /* 0x0000007010117812 */ /* 0x100fe200078ef825 */
[----:B------:R-:W-:Y:S01]  /*10c0*/  IMAD.IADD R13, R13, 0x1, R4 ;  /* 0x000000010d0d7824 */ /* 0x000fe200078e0204 */
[----:B------:R-:W-:Y:S01]  /*10d0*/  IADD3 R26, P6, R9, c[0x0][0x160], RZ ;  /* 0x00005800091a7a10 */ /* 0x000fe20007fde0ff */
[----:B------:R-:W-:Y:S01]  /*10e0*/  IMAD R4, R5, 0xc00, RZ ;  /* 0x00000c0005047824 */ /* 0x000fe200078e02ff */
[----:B------:R-:W-:Y:S01]  /*10f0*/  IADD3 R32, P5, R17, c[0x0][0x160], RZ ;  /* 0x0000580011207a10 */ /* 0x000fe20007fbe0ff */
[----:B------:R-:W-:Y:S01]  /*1100*/  IMAD R5, R6, 0xc00, RZ ;  /* 0x00000c0006057824 */ /* 0x000fe200078e02ff */
[----:B------:R-:W-:Y:S01]  /*1110*/  LEA.HI.X.SX32 R27, R9, c[0x0][0x164], 0x1, P6 ;  /* 0x00005900091b7a11 */ /* 0x000fe200030f0eff */
[----:B------:R-:W-:Y:S01]  /*1120*/  IMAD R6, R21, 0x3c00, RZ ;  /* 0x00003c0015067824 */ /* 0x000fe200078e02ff */
[----:B------:R-:W-:Y:S01]  /*1130*/  LEA.HI.X.SX32 R33, R17, c[0x0][0x164], 0x1, P5 ;  /* 0x0000590011217a11 */ /* 0x000fe200028f0eff */
[----:B------:R-:W-:Y:S01]  /*1140*/  IMAD.MOV R9, RZ, RZ, -R4 ;  /* 0x000000ffff097224 */ /* 0x000fe200078e0a04 */
[----:B------:R-:W-:Y:S01]  /*1150*/  LOP3.LUT R7, R18, 0x70, R37, 0xf8, !PT ;  /* 0x0000007012077812 */ /* 0x000fe200078ef825 */
[----:B------:R-:W-:Y:S01]  /*1160*/  IMAD.MOV R20, RZ, RZ, -R5 ;  /* 0x000000ffff147224 */ /* 0x000fe200078e0a05 */
[----:B------:R-:W-:Y:S01]  /*1170*/  LOP3.LUT R4, R6, 0x70, R37, 0xf8, !PT ;  /* 0x0000007006047812 */ /* 0x000fe200078ef825 */
[----:B------:R1:W-:Y:S01]  /*1180*/  LDGSTS.E.BYPASS.128 [R3], [R32.64] ;  /* 0x0000000020037fae */ /* 0x0003e2000b901c4e */
[----:B------:R-:W-:-:S02]  /*1190*/  PRMT R5, R9, 0x7710, RZ ;  /* 0x0000771009057816 */ /* 0x000fc400000000ff */
[----:B------:R-:W-:Y:S01]  /*11a0*/  IADD3 R72, P3, R4, c[0x0][0x160], RZ ;  /* 0x0000580004487a10 */ /* 0x000fe20007f7e0ff */
[----:B------:R2:W-:Y:S01]  /*11b0*/  LDGSTS.E.BYPASS.128 [R3+0x1000], [R26.64] ;  /* 0x010000001a037fae */ /* 0x0005e2000b901c4e */
[----:B------:R-:W-:Y:S01]  /*11c0*/  PRMT R20, R20, 0x7710, RZ ;  /* 0x0000771014147816 */ /* 0x000fe200000000ff */
[----:B------:R-:W-:Y:S01]  /*11d0*/  IMAD.IADD R14, R14, 0x1, R5 ;  /* 0x000000010e0e7824 */ /* 0x000fe200078e0205 */
[----:B------:R-:W-:Y:S01]  /*11e0*/  LEA.HI.X.SX32 R73, R4, c[0x0][0x164], 0x1, P3 ;  /* 0x0000590004497a11 */ /* 0x000fe200018f0eff */
[----:B------:R-:W-:Y:S01]  /*11f0*/  IMAD R4, R25, 0x3c00, RZ ;  /* 0x00003c0019047824 */ /* 0x000fe200078e02ff */
[----:B------:R-:W-:Y:S01]  /*1200*/  IADD3 R34, P2, R7, c[0x0][0x160], RZ ;  /* 0x0000580007227a10 */ /* 0x000fe20007f5e0ff */
[----:B------:R-:W-:Y:S01]  /*1210*/  IMAD.IADD R15, R15, 0x1, R20 ;  /* 0x000000010f0f7824 */ /* 0x000fe200078e0214 */
[----:B------:R-:W-:Y:S02]  /*1220*/  LOP3.LUT R11, R12, 0x70, R37, 0xf8, !PT ;  /* 0x000000700c0b7812 */ /* 0x000fe400078ef825 */
[----:B------:R-:W-:-:S02]  /*1230*/  LEA.HI.X.SX32 R35, R7, c[0x0][0x164], 0x1, P2 ;  /* 0x0000590007237a11 */ /* 0x000fc400010f0eff */
[--C-:B------:R-:W-:Y:S02]  /*1240*/  LOP3.LUT R5, R4, 0x70, R37.reuse, 0xf8, !PT ;  /* 0x0000007004057812 */ /* 0x100fe400078ef825 */
[----:B--2---:R-:W-:Y:S02]  /*1250*/  LEA.HI.X.SX32 R27, R8, c[0x0][0x164], 0x1, P6 ;  /* 0x00005900081b7a11 */ /* 0x004fe400030f0eff */
[----:B------:R-:W-:Y:S02]  /*1260*/  PRMT R8, R13, 0x9910, RZ ;  /* 0x000099100d087816 */ /* 0x000fe400000000ff */
[----:B-1----:R-:W-:Y:S02]  /*1270*/  LEA.HI.X.SX32 R33, R16, c[0x0][0x164], 0x1, P5 ;  /* 0x0000590010217a11 */ /* 0x002fe400028f0eff */
[----:B------:R-:W-:Y:S01]  /*1280*/  PRMT R14, R14, 0x9910, RZ ;  /* 0x000099100e0e7816 */ /* 0x000fe200000000ff */
[----:B------:R-:W-:Y:S01]  /*1290*/  IMAD R8, R8, 0x3c00, RZ ;  /* 0x00003c0008087824 */ /* 0x000fe200078e02ff */
[----:B------:R-:W-:-:S02]  /*12a0*/  LOP3.LUT R7, R36, 0x70, R37, 0xf8, !PT ;  /* 0x0000007024077812 */ /* 0x000fc400078ef825 */
[----:B------:R-:W-:Y:S01]  /*12b0*/  PRMT R16, R15, 0x9910, RZ ;  /* 0x000099100f107816 */ /* 0x000fe200000000ff */
[----:B------:R-:W-:Y:S01]  /*12c0*/  IMAD R14, R14, 0x3c00, RZ ;  /* 0x00003c000e0e7824 */ /* 0x000fe200078e02ff */
[----:B------:R-:W-:Y:S02]  /*12d0*/  IADD3 R28, P0, R11, c[0x0][0x160], RZ ;  /* 0x000058000b1c7a10 */ /* 0x000fe40007f1e0ff */
[----:B------:R-:W-:Y:S01]  /*12e0*/  IADD3 R136, P5, R5, c[0x0][0x160], RZ ;  /* 0x0000580005887a10 */ /* 0x000fe20007fbe0ff */
[----:B------:R-:W-:Y:S01]  /*12f0*/  IMAD R16, R16, 0x3c00, RZ ;  /* 0x00003c0010107824 */ /* 0x000fe200078e02ff */
[----:B------:R-:W-:Y:S02]  /*1300*/  LOP3.LUT R9, R38, 0x70, R37, 0xf8, !PT ;  /* 0x0000007026097812 */ /* 0x000fe400078ef825 */
[----:B------:R-:W-:Y:S02]  /*1310*/  IADD3 R138, P6, R7, c[0x0][0x168], RZ ;  /* 0x00005a00078a7a10 */ /* 0x000fe40007fde0ff */
[----:B------:R-:W-:-:S02]  /*1320*/  LEA.HI.X.SX32 R29, R11, c[0x0][0x164], 0x1, P0 ;  /* 0x000059000b1d7a11 */ /* 0x000fc400000f0eff */
[----:B------:R-:W-:Y:S02]  /*1330*/  LEA.HI.X.SX32 R137, R5, c[0x0][0x164], 0x1, P5 ;  /* 0x0000590005897a11 */ /* 0x000fe400028f0eff */
[----:B------:R-:W-:Y:S01]  /*1340*/  IADD3 R74, P4, R9, c[0x0][0x160], RZ ;  /* 0x00005800094a7a10 */ /* 0x000fe20007f9e0ff */
[----:B------:R1:W-:Y:S01]  /*1350*/  LDGSTS.E.BYPASS.128 [R3+0x2000], [R28.64] ;  /* 0x020000001c037fae */ /* 0x0003e2000b901c4e */
[----:B------:R-:W-:Y:S02]  /*1360*/  LEA.HI.X.SX32 R139, R7, c[0x0][0x16c], 0x1, P6 ;  /* 0x00005b00078b7a11 */ /* 0x000fe400030f0eff */
[--C-:B------:R-:W-:Y:S01]  /*1370*/  LOP3.LUT R5, R8, 0x70, R37.reuse, 0xf8, !PT ;  /* 0x0000007008057812 */ /* 0x100fe200078ef825 */
[----:B------:R2:W-:Y:S01]  /*1380*/  LDGSTS.E.BYPASS.128 [R3+0x3000], [R30.64] ;  /* 0x030000001e037fae */ /* 0x0005e2000b901c4e */
[--C-:B------:R-:W-:Y:S02]  /*1390*/  LOP3.LUT R7, R14, 0x70, R37.reuse, 0xf8, !PT ;  /* 0x000000700e077812 */ /* 0x100fe400078ef825 */
[----:B------:R-:W-:Y:S01]  /*13a0*/  LOP3.LUT R37, R16, 0x70, R37, 0xf8, !PT ;  /* 0x0000007010257812 */ /* 0x000fe200078ef825 */
[----:B------:R3:W-:Y:S01]  /*13b0*/  LDGSTS.E.BYPASS.128 [R3+0x4000], [R34.64] ;  /* 0x0400000022037fae */ /* 0x0007e2000b901c4e */
[----:B------:R-:W-:-:S02]  /*13c0*/  LEA.HI.X.SX32 R75, R9, c[0x0][0x164], 0x1, P4 ;  /* 0x00005900094b7a11 */ /* 0x000fc400020f0eff */
[----:B-1----:R-:W-:Y:S01]  /*13d0*/  LEA.HI.X.SX32 R29, R12, c[0x0][0x164], 0x1, P0 ;  /* 0x000059000c1d7a11 */ /* 0x002fe200000f0eff */
[----:B------:R1:W-:Y:S01]  /*13e0*/  LDGSTS.E.BYPASS.128 [R3+0x5000], [R72.64] ;  /* 0x0500000048037fae */ /* 0x0003e2000b901c4e */
[----:B------:R-:W-:Y:S01]  /*13f0*/  IADD3 R20, P0, R5, c[0x0][0x168], RZ ;  /* 0x00005a0005147a10 */ /* 0x000fe20007f1e0ff */
[----:B------:R-:W-:Y:S01]  /*1400*/  CS2R R12, SRZ ;  /* 0x00000000000c7805 */ /* 0x000fe2000001ff00 */
[----:B--2---:R-:W-:Y:S01]  /*1410*/  LEA.HI.X.SX32 R31, R10, c[0x0][0x164], 0x1, P1 ;  /* 0x000059000a1f7a11 */ /* 0x004fe200008f0eff */
[----:B------:R2:W-:Y:S01]  /*1420*/  LDGSTS.E.BYPASS.128 [R3+0x6000], [R74.64] ;  /* 0x060000004a037fae */ /* 0x0005e2000b901c4e */
[----:B------:R-:W-:Y:S01]  /*1430*/  IADD3 R22, P1, R7, c[0x0][0x168], RZ ;  /* 0x00005a0007167a10 */ /* 0x000fe20007f3e0ff */
[----:B------:R-:W-:Y:S01]  /*1440*/  CS2R R10, SRZ ;  /* 0x00000000000a7805 */ /* 0x000fe2000001ff00 */
[----:B---3--:R-:W-:Y:S01]  /*1450*/  LEA.HI.X.SX32 R35, R18, c[0x0][0x164], 0x1, P2 ;  /* 0x0000590012237a11 */ /* 0x008fe200010f0eff */
[----:B------:R3:W-:Y:S01]  /*1460*/  LDGSTS.E.BYPASS.128 [R3+0x7000], [R136.64] ;  /* 0x0700000088037fae */ /* 0x0007e2000b901c4e */
[----:B------:R-:W-:Y:S01]  /*1470*/  IADD3 R24, P2, R37, c[0x0][0x168], RZ ;  /* 0x00005a0025187a10 */ /* 0x000fe20007f5e0ff */
[----:B------:R-:W-:Y:S01]  /*1480*/  CS2R R18, SRZ ;  /* 0x0000000000127805 */ /* 0x000fe2000001ff00 */
[----:B------:R-:W-:Y:S01]  /*1490*/  LEA.HI.X.SX32 R21, R5, c[0x0][0x16c], 0x1, P0 ;  /* 0x00005b0005157a11 */ /* 0x000fe200000f0eff */
[----:B------:R-:W0:Y:S01]  /*14a0*/  LDGDEPBAR ;  /* 0x00000000000079af */ /* 0x000e220000000000 */
[----:B------:R-:W-:-:S02]  /*14b0*/  LEA.HI.X.SX32 R23, R7, c[0x0][0x16c], 0x1, P1 ;  /* 0x00005b0007177a11 */ /* 0x000fc400008f0eff */
[----:B------:R-:W-:Y:S01]  /*14c0*/  LEA.HI.X.SX32 R25, R37, c[0x0][0x16c], 0x1, P2 ;  /* 0x00005b0025197a11 */ /* 0x000fe200010f0eff */
[----:B------:R4:W-:Y:S01]  /*14d0*/  LDGSTS.E.BYPASS.128 [R3+0x10000], [R138.64] ;  /* 0x100000008a037fae */ /* 0x0009e2000b901c4e */
[----:B-1----:R-:W-:Y:S02]  /*14e0*/  LEA.HI.X.SX32 R73, R6, c[0x0][0x164], 0x1, P3 ;  /* 0x0000590006497a11 */ /* 0x002fe400018f0eff */
[----:B--2---:R-:W-:Y:S01]  /*14f0*/  LEA.HI.X.SX32 R75, R38, c[0x0][0x164], 0x1, P4 ;  /* 0x00005900264b7a11 */ /* 0x004fe200020f0eff */
[----:B------:R1:W-:Y:S01]  /*1500*/  LDGSTS.E.BYPASS.128 [R3+0x11000], [R20.64] ;  /* 0x1100000014037fae */ /* 0x0003e2000b901c4e */
[----:B---3--:R-:W-:Y:S01]  /*1510*/  LEA.HI.X.SX32 R137, R4, c[0x0][0x164], 0x1, P5 ;  /* 0x0000590004897a11 */ /* 0x008fe200028f0eff */
[----:B------:R-:W-:Y:S01]  /*1520*/  CS2R R38, SRZ ;  /* 0x0000000000267805 */ /* 0x000fe2000001ff00 */
[----:B------:R-:W-:Y:S01]  /*1530*/  IADD3 R221, P3, R32, 0x100, RZ ;  /* 0x0000010020dd7810 */ /* 0x000fe20007f7e0ff */
[----:B------:R2:W-:Y:S01]  /*1540*/  LDGSTS.E.BYPASS.128 [R3+0x12000], [R22.64] ;  /* 0x1200000016037fae */ /* 0x0005e2000b901c4e */
[----:B------:R-:W-:Y:S01]  /*1550*/  IADD3 R233, P4, R74, 0x100, RZ ;  /* 0x000001004ae97810 */ /* 0x000fe20007f9e0ff */
[----:B------:R-:W-:Y:S01]  /*1560*/  CS2R R4, SRZ ;  /* 0x0000000000047805 */ /* 0x000fe2000001ff00 */
[----:B------:R-:W-:Y:S01]  /*1570*/  IADD3 R231, P5, R72, 0x100, RZ ;  /* 0x0000010048e77810 */ /* 0x000fe20007fbe0ff */
[----:B------:R3:W-:Y:S01]  /*1580*/  LDGSTS.E.BYPASS.128 [R3+0x13000], [R24.64] ;  /* 0x1300000018037fae */ /* 0x0007e2000b901c4e */
[----:B----4-:R-:W-:Y:S01]  /*1590*/  LEA.HI.X.SX32 R139, R36, c[0x0][0x16c], 0x1, P6 ;  /* 0x00005b00248b7a11 */ /* 0x010fe200030f0eff */
[----:B------:R-:W-:Y:S01]  /*15a0*/  IMAD.X R220, RZ, RZ, R33, P3 ;  /* 0x000000ffffdc7224 */ /* 0x000fe200018e0621 */
[----:B------:R-:W-:Y:S01]  /*15b0*/  IADD3 R229, P6, R34, 0x100, RZ ;  /* 0x0000010022e57810 */ /* 0x000fe20007fde0ff */
[----:B------:R-:W0:Y:S01]  /*15c0*/  LDGDEPBAR ;  /* 0x00000000000079af */ /* 0x000e220000000000 */
[----:B-1----:R-:W-:Y:S01]  /*15d0*/  LEA.HI.X.SX32 R21, R8, c[0x0][0x16c], 0x1, P0 ;  /* 0x00005b0008157a11 */ /* 0x002fe200000f0eff */
[----:B------:R-:W-:Y:S01]  /*15e0*/  IMAD.X R232, RZ, RZ, R75, P4 ;  /* 0x000000ffffe87224 */ /* 0x000fe200020e064b */
[----:B------:R-:W-:Y:S01]  /*15f0*/  IADD3 R237, P0, R138, 0x100, RZ ;  /* 0x000001008aed7810 */ /* 0x000fe20007f1e0ff */
[----:B------:R-:W-:Y:S01]  /*1600*/  BAR.SYNC.DEFER_BLOCKING 0x0 ;  /* 0x0000000000007b1d */ /* 0x000fe20000010000 */
[----:B--2---:R-:W-:Y:S01]  /*1610*/  LEA.HI.X.SX32 R23, R14, c[0x0][0x16c], 0x1, P1 ;  /* 0x00005b000e177a11 */ /* 0x004fe200008f0eff */
[----:B------:R-:W-:Y:S01]  /*1620*/  IMAD.X R230, RZ, RZ, R73, P5 ;  /* 0x000000ffffe67224 */ /* 0x000fe200028e0649 */
[----:B------:R-:W-:Y:S01]  /*1630*/  IADD3 R225, P1, R28, 0x100, RZ ;  /* 0x000001001ce17810 */ /* 0x000fe20007f3e0ff */
[----:B------:R-:W-:Y:S01]  /*1640*/  IMAD.X R236, RZ, RZ, R139, P0 ;  /* 0x000000ffffec7224 */ /* 0x000fe200000e068b */
[----:B---3--:R-:W-:Y:S01]  /*1650*/  LEA.HI.X.SX32 R25, R16, c[0x0][0x16c], 0x1, P2 ;  /* 0x00005b0010197a11 */ /* 0x008fe200010f0eff */
[----:B------:R-:W-:Y:S01]  /*1660*/  CS2R R36, SRZ ;  /* 0x0000000000247805 */ /* 0x000fe2000001ff00 */
[----:B------:R-:W-:Y:S01]  /*1670*/  IADD3 R235, P2, R136, 0x100, RZ ;  /* 0x0000010088eb7810 */ /* 0x000fe20007f5e0ff */
[----:B------:R-:W-:Y:S01]  /*1680*/  CS2R R6, SRZ ;  /* 0x0000000000067805 */ /* 0x000fe2000001ff00 */
[----:B------:R-:W-:Y:S01]  /*1690*/  IADD3 R227, P0, R30, 0x100, RZ ;  /* 0x000001001ee37810 */ /* 0x000fe20007f1e0ff */
[----:B------:R-:W-:Y:S01]  /*16a0*/  CS2R R8, SRZ ;  /* 0x0000000000087805 */ /* 0x000fe2000001ff00 */
[----:B------:R-:W-:Y:S01]  /*16b0*/  IADD3 R243, P3, R24, 0x100, RZ ;  /* 0x0000010018f37810 */ /* 0x000fe20007f7e0ff */
[----:B------:R-:W-:Y:S01]  /*16c0*/  IMAD.X R234, RZ, RZ, R137, P2 ;  /* 0x000000ffffea7224 */ /* 0x000fe200010e0689 */
[----:B------:R-:W-:Y:S01]  /*16d0*/  IADD3 R223, P2, R26, 0x100, RZ ;  /* 0x000001001adf7810 */ /* 0x000fe20007f5e0ff */
[----:B------:R-:W-:Y:S01]  /*16e0*/  CS2R R14, SRZ ;  /* 0x00000000000e7805 */ /* 0x000fe2000001ff00 */
[----:B------:R-:W-:Y:S01]  /*16f0*/  IADD3 R241, P4, R22, 0x100, RZ ;  /* 0x0000010016f17810 */ /* 0x000fe20007f9e0ff */
[----:B------:R-:W-:Y:S01]  /*1700*/  CS2R R16, SRZ ;  /* 0x0000000000107805 */ /* 0x000fe2000001ff00 */
[----:B------:R-:W-:Y:S01]  /*1710*/  IADD3 R239, P5, R20, 0x100, RZ ;  /* 0x0000010014ef7810 */ /* 0x000fe20007fbe0ff */
[----:B------:R-:W-:-:S02]  /*1720*/  IMAD.X R228, RZ, RZ, R35, P6 ;  /* 0x000000ffffe47224 */ /* 0x000fc400030e0623 */
[----:B------:R-:W-:Y:S02]  /*1730*/  IMAD.X R226, RZ, RZ, R31, P0 ;  /* 0x000000ffffe27224 */ /* 0x000fe400000e061f */
[----:B------:R-:W-:Y:S01]  /*1740*/  IMAD.X R224, RZ, RZ, R29, P1 ;  /* 0x000000ffffe07224 */ /* 0x000fe200008e061d */
[----:B------:R-:W-:Y:S01]  /*1750*/  @!PT LDS RZ, [RZ] ;  /* 0x00000000fffff984 */ /* 0x000fe20000000800 */
[----:B------:R-:W-:Y:S01]  /*1760*/  @!PT LDS RZ, [RZ] ;  /* 0x00000000fffff984 */ /* 0x000fe20000000800 */
[----:B------:R-:W-:Y:S01]  /*1770*/  @!PT LDS RZ, [RZ] ;  /* 0x00000000fffff984 */ /* 0x000fe20000000800 */
[----:B------:R1:W-:Y:S01]  /*1780*/  LDGSTS.E.BYPASS.128 [R3+0x8000], [R32.64+0x80] ;  /* 0x0800008020037fae */ /* 0x0003e2000b901c4e */
[----:B------:R-:W-:Y:S02]  /*1790*/  IMAD.X R222, RZ, RZ, R27, P2 ;  /* 0x000000ffffde7224 */ /* 0x000fe400010e061b */
[----:B------:R-:W-:Y:S01]  /*17a0*/  IMAD.X R242, RZ, RZ, R25, P3 ;  /* 0x000000fffff27224 */ /* 0x000fe200018e0619 */
[----:B------:R1:W-:Y:S01]  /*17b0*/  LDGSTS.E.BYPASS.128 [R3+0x9000], [R26.64+0x80] ;  /* 0x090000801a037fae */ /* 0x0003e2000b901c4e */
[----:B------:R-:W-:Y:S02]  /*17c0*/  IMAD.X R240, RZ, RZ, R23, P4 ;  /* 0x000000fffff07224 */ /* 0x000fe400020e0617 */
[----:B------:R-:W-:Y:S01]  /*17d0*/  IMAD.X R238, RZ, RZ, R21, P5 ;  /* 0x000000ffffee7224 */ /* 0x000fe200028e0615 */
[----:B------:R1:W-:Y:S04]  /*17e0*/  LDGSTS.E.BYPASS.128 [R3+0xa000], [R28.64+0x80] ;  /* 0x0a0000801c037fae */ /* 0x0003e8000b901c4e */
[----:B------:R1:W-:Y:S04]  /*17f0*/  LDGSTS.E.BYPASS.128 [R3+0xb000], [R30.64+0x80] ;  /* 0x0b0000801e037fae */ /* 0x0003e8000b901c4e */
[----:B------:R1:W-:Y:S04]  /*1800*/  LDGSTS.E.BYPASS.128 [R3+0xc000], [R34.64+0x80] ;  /* 0x0c00008022037fae */ /* 0x0003e8000b901c4e */
[----:B------:R1:W-:Y:S04]  /*1810*/  LDGSTS.E.BYPASS.128 [R3+0xd000], [R72.64+0x80] ;  /* 0x0d00008048037fae */ /* 0x0003e8000b901c4e */
[----:B------:R1:W-:Y:S04]  /*1820*/  LDGSTS.E.BYPASS.128 [R3+0xe000], [R74.64+0x80] ;  /* 0x0e0000804a037fae */ /* 0x0003e8000b901c4e */
[----:B------:R1:W-:Y:S04]  /*1830*/  LDGSTS.E.BYPASS.128 [R3+0xf000], [R136.64+0x80] ;  /* 0x0f00008088037fae */ /* 0x0003e8000b901c4e */
[----:B------:R-:W0:Y:S04]  /*1840*/  LDGDEPBAR ;  /* 0x00000000000079af */ /* 0x000e280000000000 */
[----:B------:R1:W-:Y:S04]  /*1850*/  LDGSTS.E.BYPASS.128 [R3+0x14000], [R138.64+0x80] ;  /* 0x140000808a037fae */ /* 0x0003e8000b901c4e */
[----:B------:R1:W-:Y:S04]  /*1860*/  LDGSTS.E.BYPASS.128 [R3+0x15000], [R20.64+0x80] ;  /* 0x1500008014037fae */ /* 0x0003e8000b901c4e */
[----:B------:R1:W-:Y:S04]  /*1870*/  LDGSTS.E.BYPASS.128 [R3+0x16000], [R22.64+0x80] ;  /* 0x1600008016037fae */ /* 0x0003e8000b901c4e */
[----:B------:R1:W-:Y:S04]  /*1880*/  LDGSTS.E.BYPASS.128 [R3+0x17000], [R24.64+0x80] ;  /* 0x1700008018037fae */ /* 0x0003e8000b901c4e */
[----:B------:R-:W0:Y:S02]  /*1890*/  LDGDEPBAR ;  /* 0x00000000000079af */ /* 0x000e240000000000 */
.L_x_0:
[----:B------:R-:W-:-:S04]  /*18a0*/  DEPBAR.LE SB0, 0x2 ;  /* 0x000080800000791a */ /* 0x000fc80000000000 */
[----:B------:R-:W-:Y:S01]  /*18b0*/  UIADD3 UR9, UR9, 0x1, URZ ;  /* 0x0000000109097890 */ /* 0x000fe2000fffe03f */
[----:B-1----:R-:W-:Y:S01]  /*18c0*/  LOP3.LUT R21, R214, R213, RZ, 0xfc, !PT ;  /* 0x000000d5d6157212 */ /* 0x002fe200078efcff */
[----:B------:R-:W-:Y:S01]  /*18d0*/  IMAD.IADD R137, R2, 0x1, R218 ;  /* 0x0000000102897824 */ /* 0x000fe200078e02da */
[----:B------:R-:W-:Y:S01]  /*18e0*/  LOP3.LUT R24, R214, R215, RZ, 0xfc, !PT ;  /* 0x000000d7d6187212 */ /* 0x000fe200078efcff */
[----:B------:R-:W-:Y:S02]  /*18f0*/  UISETP.GE.AND UP0, UPT, UR9, 0x2, UPT ;  /* 0x000000020900788c */ /* 0x000fe4000bf06270 */
[----:B------:R-:W-:Y:S02]  /*1900*/  UIADD3 UR8, UR8, 0x1, URZ ;  /* 0x0000000108087890 */ /* 0x000fe4000fffe03f */
[----:B------:R-:W-:Y:S02]  /*1910*/  USEL UR9, UR9, URZ, !UP0 ;  /* 0x0000003f09097287 */ /* 0x000fe4000c000000 */
[----:B------:R-:W-:-:S02]  /*1920*/  UISETP.GE.U32.AND UP0, UPT, UR4, 0x76, UPT ;  /* 0x000000760400788c */ /* 0x000fc4000bf06070 */
[----:B------:R-:W-:Y:S01]  /*1930*/  ULEA UR12, UR9, 0x10000, 0xe ;  /* 0x00010000090c7891 */ /* 0x000fe2000f8e703f */
[----:B------:R-:W-:Y:S01]  /*1940*/  BAR.SYNC.DEFER_BLOCKING 0x0 ;  /* 0x0000000000007b1d */ /* 0x000fe20000010000 */
[----:B------:R-:W-:Y:S01]  /*1950*/  IMAD.U32 R212, RZ, RZ, UR9 ;  /* 0x00000009ffd47e24 */ /* 0x000fe2000f8e00ff */
[----:B------:R-:W-:Y:S02]  /*1960*/  UISETP.GE.AND UP1, UPT, UR8, 0x2, UPT ;  /* 0x000000020800788c */ /* 0x000fe4000bf26270 */
[----:B------:R-:W-:Y:S01]  /*1970*/  UISETP.GE.U32.AND.EX UP0, UPT, UR5, URZ, UPT, UP0 ;  /* 0x0000003f0500728c */ /* 0x000fe2000bf06100 */
[C---:B------:R-:W-:Y:S01]  /*1980*/  IMAD R20, R212.reuse, 0x8000, R252 ;  /* 0x00008000d4147824 */ /* 0x040fe200078e02fc */
[----:B------:R-:W-:Y:S01]  /*1990*/  IADD3 R0, R213, UR12, R214 ;  /* 0x0000000cd5007c10 */ /* 0x000fe2000fffe0d6 */
[C---:B------:R-:W-:Y:S01]  /*19a0*/  IMAD R32, R212.reuse, 0x8000, R248 ;  /* 0x00008000d4207824 */ /* 0x040fe200078e02f8 */
[----:B------:R-:W-:Y:S01]  /*19b0*/  USEL UR8, UR8, URZ, !UP1 ;  /* 0x0000003f08087287 */ /* 0x000fe2000c800000 */
[----:B------:R-:W-:Y:S01]  /*19c0*/  IMAD R200, R212, 0x8000, R250 ;  /* 0x00008000d4c87824 */ /* 0x000fe200078e02fa */
[----:B------:R-:W-:Y:S01]  /*19d0*/  PLOP3.LUT P0, PT, PT, PT, UP0, 0x80, 0x0 ;  /* 0x000000000000781c */ /* 0x000fe20003f0f008 */
[----:B------:R-:W-:-:S04]  /*19e0*/  UIADD3 UR4, UP1, UR4, 0x1, URZ ;  /* 0x0000000104047890 */ /* 0x000fc8000ff3e03f */
[----:B------:R-:W-:Y:S01]  /*19f0*/  UIADD3.X UR5, URZ, UR5, URZ, UP1, !UPT ;  /* 0x000000053f057290 */ /* 0x000fe20008ffe43f */
[----:B------:R-:W-:Y:S04]  /*1a00*/  LDSM.16.M88.4 R72, [R21+UR12] ;  /* 0x0000000c1548783b */ /* 0x000fe80008000200 */
[----:B------:R-:W1:Y:S04]  /*1a10*/  LDSM.16.M88.4 R20, [R20] ;  /* 0x000000001414783b */ /* 0x000e680000000200 */
[----:B------:R-:W2:Y:S04]  /*1a20*/  LDSM.16.M88.4 R144, [R0+0x800] ;  /* 0x000800000090783b */ /* 0x000ea80000000200 */
[----:B------:R-:W3:Y:S04]  /*1a30*/  LDSM.16.M88.4 R148, [R0+0x1000] ;  /* 0x001000000094783b */ /* 0x000ee80000000200 */
[----:B------:R-:W4:Y:S04]  /*1a40*/  LDSM.16.M88.4 R152, [R0+0x1800] ;  /* 0x001800000098783b */ /* 0x000f280000000200 */
[----:B------:R1:W3:Y:S04]  /*1a50*/  LDSM.16.M88.4 R156, [R24+UR12] ;  /* 0x0000000c189c783b */ /* 0x0002e80008000200 */
[----:B------:R-:W4:Y:S04]  /*1a60*/  LDSM.16.M88.4 R164, [R0+0x2800] ;  /* 0x0028000000a4783b */ /* 0x000f280000000200 */
[----:B------:R-:W4:Y:S01]  /*1a70*/  LDSM.16.M88.4 R168, [R0+0x3000] ;  /* 0x0030000000a8783b */ /* 0x000f220000000200 */
[----:B-1----:R-:W-:-:S03]  /*1a80*/  IMAD R24, R212, 0x8000, R251 ;  /* 0x00008000d4187824 */ /* 0x002fc600078e02fb */
[----:B------:R1:W4:Y:S04]  /*1a90*/  LDSM.16.M88.4 R172, [R0+0x3800] ;  /* 0x0038000000ac783b */ /* 0x0003280000000200 */
[----:B------:R-:W4:Y:S01]  /*1aa0*/  LDSM.16.M88.4 R32, [R32] ;  /* 0x000000002020783b */ /* 0x000f220000000200 */
[----:B-1----:R-:W-:-:S03]  /*1ab0*/  IMAD R0, R212, 0x8000, R137 ;  /* 0x00008000d4007824 */ /* 0x002fc600078e0289 */
[----:B------:R-:W-:Y:S01]  /*1ac0*/  LDSM.16.M88.4 R24, [R24] ;  /* 0x000000001818783b */ /* 0x000fe20000000200 */
[C---:B------:R-:W-:Y:S03]  /*1ad0*/  IMMA.16832.S8.S8.SAT R116, R20.reuse.ROW, R72.COL, R116 ;  /* 0x0000004814747237 */ /* 0x040fe60000445c74 */
[----:B------:R-:W-:Y:S04]  /*1ae0*/  LDSM.16.M88.4 R136, [R0+0x4000] ;  /* 0x004000000088783b */ /* 0x000fe80000000200 */
[----:B------:R-:W-:Y:S01]  /*1af0*/  LDSM.16.M88.4 R208, [R0+0x6000] ;  /* 0x0060000000d0783b */ /* 0x000fe20000000200 */
[C---:B--2---:R-:W-:Y:S03]  /*1b00*/  IMMA.16832.S8.S8.SAT R120, R20.reuse.ROW, R144.COL, R120 ;  /* 0x0000009014787237 */ /* 0x044fe60000445c78 */
[----:B------:R-:W-:Y:S05]  /*1b10*/  LDSM.16.M88.4 R200, [R200] ;  /* 0x00000000c8c8783b */ /* 0x000fea0000000200 */
[C---:B---3--:R-:W-:Y:S08]  /*1b20*/  IMMA.16832.S8.S8.SAT R124, R20.reuse.ROW, R148.COL, R124 ;  /* 0x00000094147c7237 */ /* 0x048ff00000445c7c */
[C---:B----4-:R-:W-:Y:S08]  /*1b30*/  IMMA.16832.S8.S8.SAT R128, R20.reuse.ROW, R152.COL, R128 ;  /* 0x0000009814807237 */ /* 0x050ff00000445c80 */
[C---:B------:R-:W-:Y:S08]  /*1b40*/  IMMA.16832.S8.S8.SAT R132, R20.reuse.ROW, R156.COL, R132 ;  /* 0x0000009c14847237 */ /* 0x040ff00000445c84 */
[C---:B------:R-:W-:Y:S08]  /*1b50*/  IMMA.16832.S8.S8.SAT R112, R20.reuse.ROW, R164.COL, R112 ;  /* 0x000000a414707237 */ /* 0x040ff00000445c70 */
[C---:B------:R-:W-:Y:S08]  /*1b60*/  IMMA.16832.S8.S8.SAT R108, R20.reuse.ROW, R168.COL, R108 ;  /* 0x000000a8146c7237 */ /* 0x040ff00000445c6c */
[----:B------:R-:W-:Y:S07]  /*1b70*/  IMMA.16832.S8.S8.SAT R104, R20.ROW, R172.COL, R104 ;  /* 0x000000ac14687237 */ /* 0x000fee0000445c68 */
[----:B------:R-:W-:Y:S01]  /*1b80*/  IMAD.IADD R21, R219, 0x1, R2 ;  /* 0x00000001db157824 */ /* 0x000fe200078e0202 */
[----:B------:R-:W-:Y:S01]  /*1b90*/  IMMA.16832.S8.S8.SAT R100, R32.ROW, R72.COL, R100 ;  /* 0x0000004820647237 */ /* 0x000fe20000445c64 */
[----:B------:R-:W-:-:S02]  /*1ba0*/  IMAD R20, R212, 0x8000, R247 ;  /* 0x00008000d4147824 */ /* 0x000fc400078e02f7 */
[----:B------:R-:W-:-:S04]  /*1bb0*/  IMAD R188, R212, 0x8000, R21 ;  /* 0x00008000d4bc7824 */ /* 0x000fc800078e0215 */
[----:B------:R-:W-:Y:S01]  /*1bc0*/  LDSM.16.M88.4 R20, [R20] ;  /* 0x000000001414783b */ /* 0x000fe20000000200 */
[C---:B------:R-:W-:Y:S03]  /*1bd0*/  IMMA.16832.S8.S8.SAT R96, R32.reuse.ROW, R144.COL, R96 ;  /* 0x0000009020607237 */ /* 0x040fe60000445c60 */
[----:B------:R-:W1:Y:S04]  /*1be0*/  LDSM.16.M88.4 R184, [R188+0x4000] ;  /* 0x00400000bcb8783b */ /* 0x000e680000000200 */
[----:B------:R-:W2:Y:S01]  /*1bf0*/  LDSM.16.M88.4 R28, [R188+0x6000] ;  /* 0x00600000bc1c783b */ /* 0x000ea20000000200 */
[C---:B------:R-:W-:Y:S08]  /*1c00*/  IMMA.16832.S8.S8.SAT R92, R32.reuse.ROW, R148.COL, R92 ;  /* 0x00000094205c7237 */ /* 0x040ff00000445c5c */
[C---:B------:R-:W-:Y:S08]  /*1c10*/  IMMA.16832.S8.S8.SAT R88, R32.reuse.ROW, R152.COL, R88 ;  /* 0x0000009820587237 */ /* 0x040ff00000445c58 */
[C---:B------:R-:W-:Y:S08]  /*1c20*/  IMMA.16832.S8.S8.SAT R84, R32.reuse.ROW, R156.COL, R84 ;  /* 0x0000009c20547237 */ /* 0x040ff00000445c54 */
[C---:B------:R-:W-:Y:S08]  /*1c30*/  IMMA.16832.S8.S8.SAT R80, R32.reuse.ROW, R164.COL, R80 ;  /* 0x000000a420507237 */ /* 0x040ff00000445c50 */
[----:B------:R-:W-:Y:S08]  /*1c40*/  IMMA.16832.S8.S8.SAT R76, R32.ROW, R168.COL, R76 ;  /* 0x000000a8204c7237 */ /* 0x000ff00000445c4c */
[C---:B-1----:R-:W-:Y:S08]  /*1c50*/  IMMA.16832.S8.S8.SAT R36, R184.reuse.ROW, R72.COL, R36 ;  /* 0x00000048b8247237 */ /* 0x042ff00000445c24 */
[C---:B------:R-:W-:Y:S08]  /*1c60*/  IMMA.16832.S8.S8.SAT R40, R184.reuse.ROW, R144.COL, R40 ;  /* 0x00000090b8287237 */ /* 0x040ff00000445c28 */
[C---:B------:R-:W-:Y:S08]  /*1c70*/  IMMA.16832.S8.S8.SAT R44, R184.reuse.ROW, R148.COL, R44 ;  /* 0x00000094b82c7237 */ /* 0x040ff00000445c2c */
[C---:B------:R-:W-:Y:S08]  /*1c80*/  IMMA.16832.S8.S8.SAT R48, R184.reuse.ROW, R152.COL, R48 ;  /* 0x00000098b8307237 */ /* 0x040ff00000445c30 */
[C---:B------:R-:W-:Y:S08]  /*1c90*/  IMMA.16832.S8.S8.SAT R52, R184.reuse.ROW, R156.COL, R52 ;  /* 0x0000009cb8347237 */ /* 0x040ff00000445c34 */
[C---:B------:R-:W-:Y:S08]  /*1ca0*/  IMMA.16832.S8.S8.SAT R56, R184.reuse.ROW, R164.COL, R56 ;  /* 0x000000a4b8387237 */ /* 0x040ff00000445c38 */
[----:B------:R-:W-:Y:S08]  /*1cb0*/  IMMA.16832.S8.S8.SAT R60, R184.ROW, R168.COL, R60 ;  /* 0x000000a8b83c7237 */ /* 0x000ff00000445c3c */
[-C--:B------:R-:W-:Y:S08]  /*1cc0*/  IMMA.16832.S8.S8.SAT R68, R32.ROW, R172.reuse.COL, R68 ;  /* 0x000000ac20447237 */ /* 0x080ff00000445c44 */
[----:B------:R-:W-:Y:S08]  /*1cd0*/  IMMA.16832.S8.S8.SAT R64, R184.ROW, R172.COL, R64 ;  /* 0x000000acb8407237 */ /* 0x000ff00000445c40 */
[----:B--2---:R-:W-:Y:S07]  /*1ce0*/  IMMA.16832.S8.S8.SAT R204, R28.ROW, R72.COL, R4 ;  /* 0x000000481ccc7237 */ /* 0x004fee0000445c04 */
[----:B------:R-:W-:Y:S01]  /*1cf0*/  IADD3 R4, R244, UR12, RZ ;  /* 0x0000000cf4047c10 */ /* 0x000fe2000fffe0ff */
[----:B------:R-:W-:Y:S01]  /*1d00*/  IMMA.16832.S8.S8.SAT R36, R136.ROW, R74.COL, R36 ;  /* 0x0000004a88247237 */ /* 0x000fe20000445c24 */
[----:B------:R-:W-:Y:S01]  /*1d10*/  IMAD.IADD R73, R2, 0x1, R217 ;  /* 0x0000000102497824 */ /* 0x000fe200078e02d9 */
[----:B------:R-:W-:-:S02]  /*1d20*/  ULEA UR12, UR8, 0x10000, 0xe ;  /* 0x00010000080c7891 */ /* 0x000fc4000f8e703f */
[--C-:B------:R-:W-:Y:S02]  /*1d30*/  IMAD.IADD R72, R213, 0x1, R4.reuse ;  /* 0x00000001d5487824 */ /* 0x100fe400078e0204 */
[C---:B------:R-:W-:Y:S02]  /*1d40*/  IMAD R0, R212.reuse, 0x8000, R73 ;  /* 0x00008000d4007824 */ /* 0x040fe400078e0249 */
[C---:B------:R-:W-:Y:S01]  /*1d50*/  IMMA.16832.S8.S8.SAT R40, R136.reuse.ROW, R146.COL, R40 ;  /* 0x0000009288287237 */ /* 0x040fe20000445c28 */
[----:B------:R-:W-:Y:S07]  /*1d60*/  LDSM.16.M88.4 R32, [R72+0x3800] ;  /* 0x003800004820783b */ /* 0x000fee0000000200 */
[C---:B------:R-:W-:Y:S08]  /*1d70*/  IMMA.16832.S8.S8.SAT R44, R136.reuse.ROW, R150.COL, R44 ;  /* 0x00000096882c7237 */ /* 0x040ff00000445c2c */
[C---:B------:R-:W-:Y:S08]  /*1d80*/  IMMA.16832.S8.S8.SAT R48, R136.reuse.ROW, R154.COL, R48 ;  /* 0x0000009a88307237 */ /* 0x040ff00000445c30 */
[C---:B------:R-:W-:Y:S08]  /*1d90*/  IMMA.16832.S8.S8.SAT R52, R136.reuse.ROW, R158.COL, R52 ;  /* 0x0000009e88347237 */ /* 0x040ff00000445c34 */
[C---:B------:R-:W-:Y:S08]  /*1da0*/  IMMA.16832.S8.S8.SAT R56, R136.reuse.ROW, R166.COL, R56 ;  /* 0x000000a688387237 */ /* 0x040ff00000445c38 */
[----:B------:R-:W-:Y:S08]  /*1db0*/  IMMA.16832.S8.S8.SAT R60, R136.ROW, R170.COL, R60 ;  /* 0x000000aa883c7237 */ /* 0x000ff00000445c3c */
[C---:B------:R-:W-:Y:S08]  /*1dc0*/  IMMA.16832.S8.S8.SAT R100, R20.reuse.ROW, R74.COL, R100 ;  /* 0x0000004a14647237 */ /* 0x040ff00000445c64 */
[C---:B------:R-:W-:Y:S08]  /*1dd0*/  IMMA.16832.S8.S8.SAT R96, R20.reuse.ROW, R146.COL, R96 ;  /* 0x0000009214607237 */ /* 0x040ff00000445c60 */
[C---:B------:R-:W-:Y:S08]  /*1de0*/  IMMA.16832.S8.S8.SAT R92, R20.reuse.ROW, R150.COL, R92 ;  /* 0x00000096145c7237 */ /* 0x040ff00000445c5c */
[C---:B------:R-:W-:Y:S08]  /*1df0*/  IMMA.16832.S8.S8.SAT R88, R20.reuse.ROW, R154.COL, R88 ;  /* 0x0000009a14587237 */ /* 0x040ff00000445c58 */
[C---:B------:R-:W-:Y:S08]  /*1e00*/  IMMA.16832.S8.S8.SAT R84, R20.reuse.ROW, R158.COL, R84 ;  /* 0x0000009e14547237 */ /* 0x040ff00000445c54 */
[C---:B------:R-:W-:Y:S08]  /*1e10*/  IMMA.16832.S8.S8.SAT R80, R20.reuse.ROW, R166.COL, R80 ;  /* 0x000000a614507237 */ /* 0x040ff00000445c50 */
[C---:B------:R-:W-:Y:S08]  /*1e20*/  IMMA.16832.S8.S8.SAT R76, R20.reuse.ROW, R170.COL, R76 ;  /* 0x000000aa144c7237 */ /* 0x040ff00000445c4c */
[-C--:B------:R-:W-:Y:S07]  /*1e30*/  IMMA.16832.S8.S8.SAT R68, R20.ROW, R174.reuse.COL, R68 ;  /* 0x000000ae14447237 */ /* 0x080fee0000445c44 */
[----:B------:R-:W-:Y:S01]  /*1e40*/  IMAD.IADD R20, R215, 0x1, R4 ;  /* 0x00000001d7147824 */ /* 0x000fe200078e0204 */
[----:B------:R-:W-:Y:S01]  /*1e50*/  IMMA.16832.S8.S8.SAT R136, R136.ROW, R174.COL, R64 ;  /* 0x000000ae88887237 */ /* 0x000fe20000445c40 */
[----:B------:R-:W-:Y:S04]  /*1e60*/  LDSM.16.M88.4 R4, [R72] ;  /* 0x000000004804783b */ /* 0x000fe80000000200 */
[----:B------:R-:W-:Y:S02]  /*1e70*/  LDSM.16.M88.4 R20, [R20] ;  /* 0x000000001414783b */ /* 0x000fe40000000200 */
[C---:B------:R-:W-:Y:S01]  /*1e80*/  IMAD R64, R212.reuse, 0x8000, R246 ;  /* 0x00008000d4407824 */ /* 0x040fe200078e02f6 */
[C---:B------:R-:W-:Y:S05]  /*1e90*/  IMMA.16832.S8.S8.SAT R184, R28.reuse.ROW, R156.COL, R160 ;  /* 0x0000009c1cb87237 */ /* 0x040fea0000445ca0 */
[----:B------:R-:W1:Y:S03]  /*1ea0*/  LDSM.16.M88.4 R64, [R64] ;  /* 0x000000004040783b */ /* 0x000e660000000200 */
[C---:B------:R-:W-:Y:S01]  /*1eb0*/  IMMA.16832.S8.S8.SAT R196, R28.reuse.ROW, R144.COL, R8 ;  /* 0x000000901cc47237 */ /* 0x040fe20000445c08 */
[----:B------:R-:W2:Y:S07]  /*1ec0*/  LDSM.16.M88.4 R8, [R72+0x800] ;  /* 0x000800004808783b */ /* 0x000eae0000000200 */
[C---:B------:R-:W-:Y:S01]  /*1ed0*/  IMMA.16832.S8.S8.SAT R192, R28.reuse.ROW, R148.COL, R12 ;  /* 0x000000941cc07237 */ /* 0x040fe20000445c0c */
[----:B------:R-:W3:Y:S07]  /*1ee0*/  LDSM.16.M88.4 R12, [R72+0x1000] ;  /* 0x00100000480c783b */ /* 0x000eee0000000200 */
[C---:B------:R-:W-:Y:S01]  /*1ef0*/  IMMA.16832.S8.S8.SAT R188, R28.reuse.ROW, R152.COL, R16 ;  /* 0x000000981cbc7237 */ /* 0x040fe20000445c10 */
[----:B------:R-:W4:Y:S07]  /*1f00*/  LDSM.16.M88.4 R16, [R72+0x1800] ;  /* 0x001800004810783b */ /* 0x000f2e0000000200 */
[C---:B------:R-:W-:Y:S08]  /*1f10*/  IMMA.16832.S8.S8.SAT R180, R28.reuse.ROW, R164.COL, R180 ;  /* 0x000000a41cb47237 */ /* 0x040ff00000445cb4 */
[C---:B------:R-:W-:Y:S08]  /*1f20*/  IMMA.16832.S8.S8.SAT R176, R28.reuse.ROW, R168.COL, R176 ;  /* 0x000000a81cb07237 */ /* 0x040ff00000445cb0 */
[----:B------:R-:W-:Y:S01]  /*1f30*/  IMMA.16832.S8.S8.SAT R160, R28.ROW, R172.COL, R140 ;  /* 0x000000ac1ca07237 */ /* 0x000fe20000445c8c */
[----:B------:R-:W-:Y:S04]  /*1f40*/  LDSM.16.M88.4 R28, [R72+0x3000] ;  /* 0x00300000481c783b */ /* 0x000fe80000000200 */
[----:B------:R-:W-:Y:S03]  /*1f50*/  LDSM.16.M88.4 R140, [R0+0x4000] ;  /* 0x00400000008c783b */ /* 0x000fe60000000200 */
[C---:B------:R-:W-:Y:S08]  /*1f60*/  IMMA.16832.S8.S8.SAT R116, R24.reuse.ROW, R74.COL, R116 ;  /* 0x0000004a18747237 */ /* 0x040ff00000445c74 */
[C---:B------:R-:W-:Y:S08]  /*1f70*/  IMMA.16832.S8.S8.SAT R120, R24.reuse.ROW, R146.COL, R120 ;  /* 0x0000009218787237 */ /* 0x040ff00000445c78 */
[C---:B------:R-:W-:Y:S08]  /*1f80*/  IMMA.16832.S8.S8.SAT R124, R24.reuse.ROW, R150.COL, R124 ;  /* 0x00000096187c7237 */ /* 0x040ff00000445c7c */
[C---:B------:R-:W-:Y:S08]  /*1f90*/  IMMA.16832.S8.S8.SAT R128, R24.reuse.ROW, R154.COL, R128 ;  /* 0x0000009a18807237 */ /* 0x040ff00000445c80 */
[C---:B------:R-:W-:Y:S08]  /*1fa0*/  IMMA.16832.S8.S8.SAT R132, R24.reuse.ROW, R158.COL, R132 ;  /* 0x0000009e18847237 */ /* 0x040ff00000445c84 */
[C---:B------:R-:W-:Y:S08]  /*1fb0*/  IMMA.16832.S8.S8.SAT R112, R24.reuse.ROW, R166.COL, R112 ;  /* 0x000000a618707237 */ /* 0x040ff00000445c70 */
[C---:B------:R-:W-:Y:S08]  /*1fc0*/  IMMA.16832.S8.S8.SAT R108, R24.reuse.ROW, R170.COL, R108 ;  /* 0x000000aa186c7237 */ /* 0x040ff00000445c6c */
[----:B------:R-:W-:Y:S01]  /*1fd0*/  IMMA.16832.S8.S8.SAT R104, R24.ROW, R174.COL, R104 ;  /* 0x000000ae18687237 */ /* 0x000fe20000445c68 */
[----:B------:R1:W4:Y:S07]  /*1fe0*/  LDSM.16.M88.4 R24, [R72+0x2800] ;  /* 0x002800004818783b */ /* 0x00032e0000000200 */
[----:B------:R-:W-:Y:S01]  /*1ff0*/  IMMA.16832.S8.S8.SAT R164, R208.ROW, R166.COL, R180 ;  /* 0x000000a6d0a47237 */ /* 0x000fe20000445cb4 */
[----:B------:R2:W4:Y:S01]  /*2000*/  LDSM.16.M88.4 R180, [R0+0x6000] ;  /* 0x0060000000b4783b */ /* 0x0005220000000200 */
[----:B-1----:R-:W-:-:S06]  /*2010*/  IMAD R72, R212, 0x8000, R245 ;  /* 0x00008000d4487824 */ /* 0x002fcc00078e02f5 */
[----:B------:R-:W-:Y:S01]  /*2020*/  IMMA.16832.S8.S8.SAT R100, R64.ROW, R4.COL, R100 ;  /* 0x0000000440647237 */ /* 0x000fe20000445c64 */
[----:B--2---:R-:W-:-:S07]  /*2030*/  IMAD.U32 R0, RZ, RZ, UR8 ;  /* 0x00000008ff007e24 */ /* 0x004fce000f8e00ff */
[C---:B------:R-:W-:Y:S08]  /*2040*/  IMMA.16832.S8.S8.SAT R96, R64.reuse.ROW, R8.COL, R96 ;  /* 0x0000000840607237 */ /* 0x040ff00000445c60 */
[C---:B---3--:R-:W-:Y:S08]  /*2050*/  IMMA.16832.S8.S8.SAT R92, R64.reuse.ROW, R12.COL, R92 ;  /* 0x0000000c405c7237 */ /* 0x048ff00000445c5c */
[C---:B----4-:R-:W-:Y:S08]  /*2060*/  IMMA.16832.S8.S8.SAT R88, R64.reuse.ROW, R16.COL, R88 ;  /* 0x0000001040587237 */ /* 0x050ff00000445c58 */
[C---:B------:R-:W-:Y:S08]  /*2070*/  IMMA.16832.S8.S8.SAT R84, R64.reuse.ROW, R20.COL, R84 ;  /* 0x0000001440547237 */ /* 0x040ff00000445c54 */
[C---:B------:R-:W-:Y:S08]  /*2080*/  IMMA.16832.S8.S8.SAT R80, R64.reuse.ROW, R24.COL, R80 ;  /* 0x0000001840507237 */ /* 0x040ff00000445c50 */
[C---:B------:R-:W-:Y:S08]  /*2090*/  IMMA.16832.S8.S8.SAT R76, R64.reuse.ROW, R28.COL, R76 ;  /* 0x0000001c404c7237 */ /* 0x040ff00000445c4c */
[----:B------:R-:W-:Y:S07]  /*20a0*/  IMMA.16832.S8.S8.SAT R68, R64.ROW, R32.COL, R68 ;  /* 0x0000002040447237 */ /* 0x000fee0000445c44 */
[----:B------:R-:W-:Y:S01]  /*20b0*/  IMAD.IADD R65, R2, 0x1, R216 ;  /* 0x0000000102417824 */ /* 0x000fe200078e02d8 */
[C---:B------:R-:W-:Y:S08]  /*20c0*/  IMMA.16832.S8.S8.SAT R184, R208.reuse.ROW, R158.COL, R184 ;  /* 0x0000009ed0b87237 */ /* 0x040ff00000445cb8 */
[C---:B------:R-:W-:Y:S07]  /*20d0*/  IMMA.16832.S8.S8.SAT R168, R208.reuse.ROW, R170.COL, R176 ;  /* 0x000000aad0a87237 */ /* 0x040fee0000445cb0 */
[C---:B------:R-:W-:Y:S01]  /*20e0*/  IMAD R176, R212.reuse, 0x8000, R249 ;  /* 0x00008000d4b07824 */ /* 0x040fe200078e02f9 */
[----:B------:R-:W-:Y:S01]  /*20f0*/  IMMA.16832.S8.S8.SAT R204, R208.ROW, R74.COL, R204 ;  /* 0x0000004ad0cc7237 */ /* 0x000fe20000445ccc */
[----:B------:R-:W-:Y:S01]  /*2100*/  IMAD R212, R212, 0x8000, R65 ;  /* 0x00008000d4d47824 */ /* 0x000fe200078e0241 */
[----:B------:R-:W-:Y:S04]  /*2110*/  LDSM.16.M88.4 R72, [R72] ;  /* 0x000000004848783b */ /* 0x000fe80000000200 */
[----:B------:R-:W1:Y:S02]  /*2120*/  LDSM.16.M88.4 R176, [R176] ;  /* 0x00000000b0b0783b */ /* 0x000e640000000200 */
[C---:B------:R-:W-:Y:S02]  /*2130*/  IMMA.16832.S8.S8.SAT R36, R140.reuse.ROW, R4.COL, R36 ;  /* 0x000000048c247237 */ /* 0x040fe40000445c24 */
[----:B------:R-:W2:Y:S06]  /*2140*/  LDSM.16.M88.4 R64, [R212+0x4000] ;  /* 0x00400000d440783b */ /* 0x000eac0000000200 */
[C---:B------:R-:W-:Y:S08]  /*2150*/  IMMA.16832.S8.S8.SAT R40, R140.reuse.ROW, R8.COL, R40 ;  /* 0x000000088c287237 */ /* 0x040ff00000445c28 */
[C---:B------:R-:W-:Y:S08]  /*2160*/  IMMA.16832.S8.S8.SAT R44, R140.reuse.ROW, R12.COL, R44 ;  /* 0x0000000c8c2c7237 */ /* 0x040ff00000445c2c */
[C---:B------:R-:W-:Y:S08]  /*2170*/  IMMA.16832.S8.S8.SAT R48, R140.reuse.ROW, R16.COL, R48 ;  /* 0x000000108c307237 */ /* 0x040ff00000445c30 */
[C---:B------:R-:W-:Y:S08]  /*2180*/  IMMA.16832.S8.S8.SAT R52, R140.reuse.ROW, R20.COL, R52 ;  /* 0x000000148c347237 */ /* 0x040ff00000445c34 */
[C---:B------:R-:W-:Y:S08]  /*2190*/  IMMA.16832.S8.S8.SAT R56, R140.reuse.ROW, R24.COL, R56 ;  /* 0x000000188c387237 */ /* 0x040ff00000445c38 */
[C---:B------:R-:W-:Y:S08]  /*21a0*/  IMMA.16832.S8.S8.SAT R60, R140.reuse.ROW, R28.COL, R60 ;  /* 0x0000001c8c3c7237 */ /* 0x040ff00000445c3c */
[----:B------:R-:W-:Y:S01]  /*21b0*/  IMMA.16832.S8.S8.SAT R136, R140.ROW, R32.COL, R136 ;  /* 0x000000208c887237 */ /* 0x000fe20000445c88 */
[----:B------:R-:W3:Y:S07]  /*21c0*/  LDSM.16.M88.4 R140, [R212+0x6000] ;  /* 0x00600000d48c783b */ /* 0x000eee0000000200 */
[C---:B------:R-:W-:Y:S08]  /*21d0*/  IMMA.16832.S8.S8.SAT R196, R208.reuse.ROW, R146.COL, R196 ;  /* 0x00000092d0c47237 */ /* 0x040ff00000445cc4 */
[C---:B------:R-:W-:Y:S08]  /*21e0*/  IMMA.16832.S8.S8.SAT R192, R208.reuse.ROW, R150.COL, R192 ;  /* 0x00000096d0c07237 */ /* 0x040ff00000445cc0 */
[C---:B------:R-:W-:Y:S08]  /*21f0*/  IMMA.16832.S8.S8.SAT R188, R208.reuse.ROW, R154.COL, R188 ;  /* 0x0000009ad0bc7237 */ /* 0x040ff00000445cbc */
[----:B------:R-:W-:Y:S08]  /*2200*/  IMMA.16832.S8.S8.SAT R172, R208.ROW, R174.COL, R160 ;  /* 0x000000aed0ac7237 */ /* 0x000ff00000445ca0 */
[-C--:B------:R-:W-:Y:S08]  /*2210*/  IMMA.16832.S8.S8.SAT R132, R200.ROW, R20.reuse.COL, R132 ;  /* 0x00000014c8847237 */ /* 0x080ff00000445c84 */
[----:B------:R-:W-:Y:S07]  /*2220*/  IMMA.16832.S8.S8.SAT R160, R180.ROW, R20.COL, R184 ;  /* 0x00000014b4a07237 */ /* 0x000fee0000445cb8 */
[----:B------:R-:W-:Y:S01]  /*2230*/  IADD3 R20, P1, R221, UR6, RZ ;  /* 0x00000006dd147c10 */ /* 0x000fe2000ff3e0ff */
[----:B------:R-:W-:Y:S03]  /*2240*/  IMMA.16832.S8.S8.SAT R112, R200.ROW, R24.COL, R112 ;  /* 0x00000018c8707237 */ /* 0x000fe60000445c70 */
[----:B------:R-:W-:-:S05]  /*2250*/  IADD3.X R21, R220, UR7, RZ, P1, !PT ;  /* 0x00000007dc157c10 */ /* 0x000fca0008ffe4ff */
[----:B------:R-:W-:Y:S07]  /*2260*/  IMMA.16832.S8.S8.SAT R164, R180.ROW, R24.COL, R164 ;  /* 0x00000018b4a47237 */ /* 0x000fee0000445ca4 */
[----:B------:R-:W-:Y:S01]  /*2270*/  IADD3 R24, P1, R225, UR6, RZ ;  /* 0x00000006e1187c10 */ /* 0x000fe2000ff3e0ff */
[----:B------:R-:W-:Y:S03]  /*2280*/  IMMA.16832.S8.S8.SAT R116, R200.ROW, R4.COL, R116 ;  /* 0x00000004c8747237 */ /* 0x000fe60000445c74 */
[----:B------:R-:W-:-:S05]  /*2290*/  IADD3.X R25, R224, UR7, RZ, P1, !PT ;  /* 0x00000007e0197c10 */ /* 0x000fca0008ffe4ff */
[C---:B------:R-:W-:Y:S08]  /*22a0*/  IMMA.16832.S8.S8.SAT R120, R200.reuse.ROW, R8.COL, R120 ;  /* 0x00000008c8787237 */ /* 0x040ff00000445c78 */
[C---:B------:R-:W-:Y:S08]  /*22b0*/  IMMA.16832.S8.S8.SAT R124, R200.reuse.ROW, R12.COL, R124 ;  /* 0x0000000cc87c7237 */ /* 0x040ff00000445c7c */
[C---:B------:R-:W-:Y:S08]  /*22c0*/  IMMA.16832.S8.S8.SAT R128, R200.reuse.ROW, R16.COL, R128 ;  /* 0x00000010c8807237 */ /* 0x040ff00000445c80 */
[C---:B------:R-:W-:Y:S08]  /*22d0*/  IMMA.16832.S8.S8.SAT R108, R200.reuse.ROW, R28.COL, R108 ;  /* 0x0000001cc86c7237 */ /* 0x040ff00000445c6c */
[----:B------:R-:W-:Y:S08]  /*22e0*/  IMMA.16832.S8.S8.SAT R104, R200.ROW, R32.COL, R104 ;  /* 0x00000020c8687237 */ /* 0x000ff00000445c68 */
[C---:B------:R-:W-:Y:S07]  /*22f0*/  IMMA.16832.S8.S8.SAT R168, R180.reuse.ROW, R28.COL, R168 ;  /* 0x0000001cb4a87237 */ /* 0x040fee0000445ca8 */
[----:B------:R-:W-:Y:S01]  /*2300*/  IADD3 R28, P1, R229, UR6, RZ ;  /* 0x00000006e51c7c10 */ /* 0x000fe2000ff3e0ff */
[----:B------:R-:W-:Y:S03]  /*2310*/  IMMA.16832.S8.S8.SAT R144, R180.ROW, R4.COL, R204 ;  /* 0x00000004b4907237 */ /* 0x000fe60000445ccc */
[----:B------:R-:W-:-:S05]  /*2320*/  IADD3.X R29, R228, UR7, RZ, P1, !PT ;  /* 0x00000007e41d7c10 */ /* 0x000fca0008ffe4ff */
[C---:B------:R-:W-:Y:S08]  /*2330*/  IMMA.16832.S8.S8.SAT R148, R180.reuse.ROW, R8.COL, R196 ;  /* 0x00000008b4947237 */ /* 0x040ff00000445cc4 */
[C---:B------:R-:W-:Y:S08]  /*2340*/  IMMA.16832.S8.S8.SAT R152, R180.reuse.ROW, R12.COL, R192 ;  /* 0x0000000cb4987237 */ /* 0x040ff00000445cc0 */
[C---:B------:R-:W-:Y:S08]  /*2350*/  IMMA.16832.S8.S8.SAT R156, R180.reuse.ROW, R16.COL, R188 ;  /* 0x00000010b49c7237 */ /* 0x040ff00000445cbc */
[----:B------:R-:W-:Y:S07]  /*2360*/  IMMA.16832.S8.S8.SAT R172, R180.ROW, R32.COL, R172 ;  /* 0x00000020b4ac7237 */ /* 0x000fee0000445cac */
[----:B------:R-:W-:Y:S01]  /*2370*/  IADD3 R32, P3, R233, UR6, RZ ;  /* 0x00000006e9207c10 */ /* 0x000fe2000ff7e0ff */
[----:B-1----:R-:W-:Y:S03]  /*2380*/  IMMA.16832.S8.S8.SAT R132, R176.ROW, R22.COL, R132 ;  /* 0x00000016b0847237 */ /* 0x002fe60000445c84 */
[----:B------:R-:W-:-:S05]  /*2390*/  IADD3.X R33, R232, UR7, RZ, P3, !PT ;  /* 0x00000007e8217c10 */ /* 0x000fca0009ffe4ff */
[C---:B------:R-:W-:Y:S08]  /*23a0*/  IMMA.16832.S8.S8.SAT R100, R72.reuse.ROW, R6.COL, R100 ;  /* 0x0000000648647237 */ /* 0x040ff00000445c64 */
[C---:B------:R-:W-:Y:S08]  /*23b0*/  IMMA.16832.S8.S8.SAT R96, R72.reuse.ROW, R10.COL, R96 ;  /* 0x0000000a48607237 */ /* 0x040ff00000445c60 */
[C---:B------:R-:W-:Y:S08]  /*23c0*/  IMMA.16832.S8.S8.SAT R92, R72.reuse.ROW, R14.COL, R92 ;  /* 0x0000000e485c7237 */ /* 0x040ff00000445c5c */
[C---:B------:R-:W-:Y:S08]  /*23d0*/  IMMA.16832.S8.S8.SAT R88, R72.reuse.ROW, R18.COL, R88 ;  /* 0x0000001248587237 */ /* 0x040ff00000445c58 */
[C---:B------:R-:W-:Y:S08]  /*23e0*/  IMMA.16832.S8.S8.SAT R84, R72.reuse.ROW, R22.COL, R84 ;  /* 0x0000001648547237 */ /* 0x040ff00000445c54 */
[C---:B------:R-:W-:Y:S08]  /*23f0*/  IMMA.16832.S8.S8.SAT R80, R72.reuse.ROW, R26.COL, R80 ;  /* 0x0000001a48507237 */ /* 0x040ff00000445c50 */
[C---:B------:R-:W-:Y:S08]  /*2400*/  IMMA.16832.S8.S8.SAT R76, R72.reuse.ROW, R30.COL, R76 ;  /* 0x0000001e484c7237 */ /* 0x040ff00000445c4c */
[----:B------:R-:W-:Y:S07]  /*2410*/  IMMA.16832.S8.S8.SAT R68, R72.ROW, R34.COL, R68 ;  /* 0x0000002248447237 */ /* 0x000fee0000445c44 */
[----:B------:R-:W-:Y:S01]  /*2420*/  IMAD R73, R0, 0x8000, R3 ;  /* 0x0000800000497824 */ /* 0x000fe200078e0203 */
[----:B------:R-:W-:Y:S01]  /*2430*/  BAR.SYNC.DEFER_BLOCKING 0x0 ;  /* 0x0000000000007b1d */ /* 0x000fe20000010000 */
[-C--:B--2---:R-:W-:Y:S08]  /*2440*/  IMMA.16832.S8.S8.SAT R52, R64.ROW, R22.reuse.COL, R52 ;  /* 0x0000001640347237 */ /* 0x084ff00000445c34 */
[----:B---3--:R-:W-:Y:S07]  /*2450*/  IMMA.16832.S8.S8.SAT R160, R140.ROW, R22.COL, R160 ;  /* 0x000000168ca07237 */ /* 0x008fee0000445ca0 */
[----:B------:R-:W-:Y:S01]  /*2460*/  IADD3 R22, P2, R223, UR6, RZ ;  /* 0x00000006df167c10 */ /* 0x000fe2000ff5e0ff */
[-C--:B------:R-:W-:Y:S03]  /*2470*/  IMMA.16832.S8.S8.SAT R112, R176.ROW, R26.reuse.COL, R112 ;  /* 0x0000001ab0707237 */ /* 0x080fe60000445c70 */
[----:B------:R-:W-:Y:S01]  /*2480*/  IADD3.X R23, R222, UR7, RZ, P2, !PT ;  /* 0x00000007de177c10 */ /* 0x000fe200097fe4ff */
[----:B------:R-:W-:Y:S01]  /*2490*/  @!PT LDS RZ, [RZ] ;  /* 0x00000000fffff984 */ /* 0x000fe20000000800 */
[----:B------:R-:W-:Y:S01]  /*24a0*/  @!PT LDS RZ, [RZ] ;  /* 0x00000000fffff984 */ /* 0x000fe20000000800 */
[----:B------:R-:W-:Y:S01]  /*24b0*/  @!PT LDS RZ, [RZ] ;  /* 0x00000000fffff984 */ /* 0x000fe20000000800 */
[----:B------:R1:W-:Y:S04]  /*24c0*/  LDGSTS.E.BYPASS.128 [R73], [R20.64], !P0 ;  /* 0x0000000014497fae */ /* 0x0003e8000c101c4e */
[-C--:B------:R-:W-:Y:S01]  /*24d0*/  IMMA.16832.S8.S8.SAT R56, R64.ROW, R26.reuse.COL, R56 ;  /* 0x0000001a40387237 */ /* 0x080fe20000445c38 */
[----:B------:R2:W-:Y:S04]  /*24e0*/  LDGSTS.E.BYPASS.128 [R73+0x1000], [R22.64], !P0 ;  /* 0x0100000016497fae */ /* 0x0005e8000c101c4e */
[----:B------:R3:W-:Y:S03]  /*24f0*/  LDGSTS.E.BYPASS.128 [R73+0x2000], [R24.64], !P0 ;  /* 0x0200000018497fae */ /* 0x0007e6000c101c4e */
[----:B------:R-:W-:Y:S01]  /*2500*/  IMMA.16832.S8.S8.SAT R180, R140.ROW, R26.COL, R164 ;  /* 0x0000001a8cb47237 */ /* 0x000fe20000445ca4 */
[----:B-1----:R-:W-:-:S06]  /*2510*/  IADD3 R20, P1, R235, UR6, RZ ;  /* 0x00000006eb147c10 */ /* 0x002fcc000ff3e0ff */
[----:B------:R-:W-:Y:S01]  /*2520*/  IADD3 R26, P2, R227, UR6, RZ ;  /* 0x00000006e31a7c10 */ /* 0x000fe2000ff5e0ff */
[----:B------:R-:W-:Y:S01]  /*2530*/  IMMA.16832.S8.S8.SAT R116, R176.ROW, R6.COL, R116 ;  /* 0x00000006b0747237 */ /* 0x000fe20000445c74 */
[----:B------:R-:W-:Y:S02]  /*2540*/  IADD3.X R21, R234, UR7, RZ, P1, !PT ;  /* 0x00000007ea157c10 */ /* 0x000fe40008ffe4ff */
[----:B------:R-:W-:Y:S02]  /*2550*/  IADD3.X R27, R226, UR7, RZ, P2, !PT ;  /* 0x00000007e21b7c10 */ /* 0x000fe400097fe4ff */
[----:B--2---:R-:W-:-:S03]  /*2560*/  IADD3 R22, P1, R237, UR6, RZ ;  /* 0x00000006ed167c10 */ /* 0x004fc6000ff3e0ff */
[----:B------:R-:W-:Y:S01]  /*2570*/  IMMA.16832.S8.S8.SAT R120, R176.ROW, R10.COL, R120 ;  /* 0x0000000ab0787237 */ /* 0x000fe20000445c78 */
[----:B------:R1:W-:Y:S01]  /*2580*/  LDGSTS.E.BYPASS.128 [R73+0x3000], [R26.64], !P0 ;  /* 0x030000001a497fae */ /* 0x0003e2000c101c4e */
[----:B------:R-:W-:-:S03]  /*2590*/  IADD3.X R23, R236, UR7, RZ, P1, !PT ;  /* 0x00000007ec177c10 */ /* 0x000fc60008ffe4ff */
[----:B------:R2:W-:Y:S03]  /*25a0*/  LDGSTS.E.BYPASS.128 [R73+0x4000], [R28.64], !P0 ;  /* 0x040000001c497fae */ /* 0x0005e6000c101c4e */
[----:B------:R-:W-:Y:S01]  /*25b0*/  IMMA.16832.S8.S8.SAT R124, R176.ROW, R14.COL, R124 ;  /* 0x0000000eb07c7237 */ /* 0x000fe20000445c7c */
[----:B-1----:R-:W-:-:S07]  /*25c0*/  IADD3 R26, P1, R241, UR6, RZ ;  /* 0x00000006f11a7c10 */ /* 0x002fce000ff3e0ff */
[----:B------:R-:W-:Y:S01]  /*25d0*/  IMMA.16832.S8.S8.SAT R128, R176.ROW, R18.COL, R128 ;  /* 0x00000012b0807237 */ /* 0x000fe20000445c80 */
[----:B--2---:R-:W-:Y:S02]  /*25e0*/  IADD3 R28, P3, R243, UR6, RZ ;  /* 0x00000006f31c7c10 */ /* 0x004fe4000ff7e0ff */
[----:B------:R-:W-:Y:S02]  /*25f0*/  IADD3.X R27, R240, UR7, RZ, P1, !PT ;  /* 0x00000007f01b7c10 */ /* 0x000fe40008ffe4ff */
[----:B------:R-:W-:-:S03]  /*2600*/  IADD3.X R29, R242, UR7, RZ, P3, !PT ;  /* 0x00000007f21d7c10 */ /* 0x000fc60009ffe4ff */
[C---:B------:R-:W-:Y:S08]  /*2610*/  IMMA.16832.S8.S8.SAT R108, R176.reuse.ROW, R30.COL, R108 ;  /* 0x0000001eb06c7237 */ /* 0x040ff00000445c6c */
[----:B------:R-:W-:Y:S08]  /*2620*/  IMMA.16832.S8.S8.SAT R104, R176.ROW, R34.COL, R104 ;  /* 0x00000022b0687237 */ /* 0x000ff00000445c68 */
[-C--:B------:R-:W-:Y:S08]  /*2630*/  IMMA.16832.S8.S8.SAT R60, R64.ROW, R30.reuse.COL, R60 ;  /* 0x0000001e403c7237 */ /* 0x080ff00000445c3c */
[----:B------:R-:W-:Y:S07]  /*2640*/  IMMA.16832.S8.S8.SAT R176, R140.ROW, R30.COL, R168 ;  /* 0x0000001e8cb07237 */ /* 0x000fee0000445ca8 */
[----:B------:R-:W-:Y:S01]  /*2650*/  IADD3 R30, P2, R231, UR6, RZ ;  /* 0x00000006e71e7c10 */ /* 0x000fe2000ff5e0ff */
[----:B------:R-:W-:Y:S03]  /*2660*/  IMMA.16832.S8.S8.SAT R36, R64.ROW, R6.COL, R36 ;  /* 0x0000000640247237 */ /* 0x000fe60000445c24 */
[----:B------:R-:W-:-:S02]  /*2670*/  IADD3.X R31, R230, UR7, RZ, P2, !PT ;  /* 0x00000007e61f7c10 */ /* 0x000fc400097fe4ff */
[----:B---3--:R-:W-:Y:S01]  /*2680*/  IADD3 R24, P2, R239, UR6, RZ ;  /* 0x00000006ef187c10 */ /* 0x008fe2000ff5e0ff */
[----:B------:R-:W-:Y:S02]  /*2690*/  UIADD3 UR6, UP0, UR6, 0x80, URZ ;  /* 0x0000008006067890 */ /* 0x000fe4000ff1e03f */
[----:B------:R-:W-:Y:S01]  /*26a0*/  IMMA.16832.S8.S8.SAT R40, R64.ROW, R10.COL, R40 ;  /* 0x0000000a40287237 */ /* 0x000fe20000445c28 */
[----:B------:R-:W-:Y:S01]  /*26b0*/  IADD3.X R25, R238, UR7, RZ, P2, !PT ;  /* 0x00000007ee197c10 */ /* 0x000fe200097fe4ff */
[----:B------:R-:W-:Y:S01]  /*26c0*/  UIADD3.X UR7, URZ, UR7, URZ, UP0, !UPT ;  /* 0x000000073f077290 */ /* 0x000fe200087fe43f */
[----:B------:R1:W-:Y:S01]  /*26d0*/  LDGSTS.E.BYPASS.128 [R73+0x5000], [R30.64], !P0 ;  /* 0x050000001e497fae */ /* 0x0003e2000c101c4e */
[----:B------:R-:W-:-:S03]  /*26e0*/  UISETP.NE.U32.AND UP0, UPT, UR6, 0x3c00, UPT ;  /* 0x00003c000600788c */ /* 0x000fc6000bf05070 */
[----:B------:R1:W-:Y:S01]  /*26f0*/  LDGSTS.E.BYPASS.128 [R73+0x6000], [R32.64], !P0 ;  /* 0x0600000020497fae */ /* 0x0003e2000c101c4e */
[C---:B------:R-:W-:Y:S01]  /*2700*/  IMMA.16832.S8.S8.SAT R44, R64.reuse.ROW, R14.COL, R44 ;  /* 0x0000000e402c7237 */ /* 0x040fe20000445c2c */
[----:B------:R-:W-:Y:S02]  /*2710*/  UISETP.NE.AND.EX UP0, UPT, UR7, URZ, UPT, UP0 ;  /* 0x0000003f0700728c */ /* 0x000fe4000bf05300 */
[----:B------:R1:W-:Y:S04]  /*2720*/  LDGSTS.E.BYPASS.128 [R73+0x7000], [R20.64], !P0 ;  /* 0x0700000014497fae */ /* 0x0003e8000c101c4e */
[----:B------:R-:W0:Y:S01]  /*2730*/  LDGDEPBAR ;  /* 0x00000000000079af */ /* 0x000e220000000000 */
[----:B------:R-:W-:Y:S08]  /*2740*/  IMMA.16832.S8.S8.SAT R48, R64.ROW, R18.COL, R48 ;  /* 0x0000001240307237 */ /* 0x000ff00000445c30 */
[C---:B------:R-:W-:Y:S08]  /*2750*/  IMMA.16832.S8.S8.SAT R4, R140.reuse.ROW, R6.COL, R144 ;  /* 0x000000068c047237 */ /* 0x040ff00000445c90 */
[C---:B------:R-:W-:Y:S08]  /*2760*/  IMMA.16832.S8.S8.SAT R8, R140.reuse.ROW, R10.COL, R148 ;  /* 0x0000000a8c087237 */ /* 0x040ff00000445c94 */
[C---:B------:R-:W-:Y:S08]  /*2770*/  IMMA.16832.S8.S8.SAT R12, R140.reuse.ROW, R14.COL, R152 ;  /* 0x0000000e8c0c7237 */ /* 0x040ff00000445c98 */
[----:B------:R-:W-:Y:S08]  /*2780*/  IMMA.16832.S8.S8.SAT R16, R140.ROW, R18.COL, R156 ;  /* 0x000000128c107237 */ /* 0x000ff00000445c9c */
[-C--:B------:R-:W-:Y:S08]  /*2790*/  IMMA.16832.S8.S8.SAT R64, R64.ROW, R34.reuse.COL, R136 ;  /* 0x0000002240407237 */ /* 0x080ff00000445c88 */
[----:B------:R-:W-:Y:S07]  /*27a0*/  IMMA.16832.S8.S8.SAT R140, R140.ROW, R34.COL, R172 ;  /* 0x000000228c8c7237 */ /* 0x000fee0000445cac */
[----:B------:R-:W-:-:S05]  /*27b0*/  IADD3 R35, R3, UR12, RZ ;  /* 0x0000000c03237c10 */ /* 0x000fca000fffe0ff */
[----:B------:R1:W-:Y:S04]  /*27c0*/  LDGSTS.E.BYPASS.128 [R35], [R22.64], !P0 ;  /* 0x0000000016237fae */ /* 0x0003e8000c101c4e */
[----:B------:R1:W-:Y:S04]  /*27d0*/  LDGSTS.E.BYPASS.128 [R35+0x1000], [R24.64], !P0 ;  /* 0x0100000018237fae */ /* 0x0003e8000c101c4e */
[----:B------:R1:W-:Y:S04]  /*27e0*/  LDGSTS.E.BYPASS.128 [R35+0x2000], [R26.64], !P0 ;  /* 0x020000001a237fae */ /* 0x0003e8000c101c4e */
[----:B------:R1:W-:Y:S01]  /*27f0*/  LDGSTS.E.BYPASS.128 [R35+0x3000], [R28.64], !P0 ;  /* 0x030000001c237fae */ /* 0x0003e2000c101c4e */
[----:B------:R-:W-:-:S03]  /*2800*/  PLOP3.LUT P0, PT, PT, PT, UP0, 0x80, 0x0 ;  /* 0x000000000000781c */ /* 0x000fc60003f0f008 */
[----:B------:R-:W0:Y:S10]  /*2810*/  LDGDEPBAR ;  /* 0x00000000000079af */ /* 0x000e340000000000 */
[----:B-1----:R-:W-:Y:S05]  /*2820*/  @P0 BRA `(.L_x_0) ;  /* 0xfffff07000000947 */ /* 0x002fea000383ffff */
[----:B------:R-:W1:Y:S01]  /*2830*/  S2R R21, SR_TID.X ;  /* 0x0000000000157919 */ /* 0x000e620000002100 */
[----:B------:R-:W-:Y:S01]  /*2840*/  IMAD.U32 R147, RZ, RZ, UR11 ;  /* 0x0000000bff937e24 */ /* 0x000fe2000f8e00ff */
[----:B------:R-:W-:-:S04]  /*2850*/  DEPBAR.LE SB0, 0x0 ;  /* 0x000080000000791a */ /* 0x000fc80000000000 */
[C---:B-1----:R-:W-:Y:S01]  /*2860*/  IMAD.SHL.U32 R3, R21.reuse, 0x20, RZ ;  /* 0x0000002015037824 */ /* 0x042fe200078e00ff */
[----:B------:R-:W-:Y:S01]  /*2870*/  SHF.R.U32.HI R2, RZ, 0x5, R21 ;  /* 0x00000005ff027819 */ /* 0x000fe20000011615 */
[----:B------:R-:W-:-:S03]  /*2880*/  IMAD.SHL.U32 R23, R21, 0x2, RZ ;  /* 0x0000000215177824 */ /* 0x000fc600078e00ff */
[----:B------:R-:W-:Y:S02]  /*2890*/  LOP3.LUT R0, R3, 0x180, RZ, 0xc0, !PT ;  /* 0x0000018003007812 */ /* 0x000fe400078ec0ff */
[----:B------:R-:W-:Y:S02]  /*28a0*/  SGXT.U32 R2, R2, 0x3 ;  /* 0x000000030202781a */ /* 0x000fe40000000000 */
[----:B------:R-:W-:Y:S01]  /*28b0*/  LOP3.LUT R20, R0, 0x6, R23, 0xf8, !PT ;  /* 0x0000000600147812 */ /* 0x000fe200078ef817 */
[C---:B------:R-:W-:Y:S01]  /*28c0*/  IMAD.SHL.U32 R0, R21.reuse, 0x4, RZ ;  /* 0x0000000415007824 */ /* 0x040fe200078e00ff */
[----:B------:R-:W-:Y:S02]  /*28d0*/  LOP3.LUT R23, R21, 0x10, RZ, 0xc0, !PT ;  /* 0x0000001015177812 */ /* 0x000fe400078ec0ff */
[----:B------:R-:W-:Y:S02]  /*28e0*/  LOP3.LUT R2, R2, UR10, RZ, 0xfc, !PT ;  /* 0x0000000a02027c12 */ /* 0x000fe4000f8efcff */
[----:B------:R-:W-:Y:S01]  /*28f0*/  LOP3.LUT R147, R147, 0x7c, R0, 0xf8, !PT ;  /* 0x0000007c93937812 */ /* 0x000fe200078ef800 */
[----:B------:R-:W-:Y:S01]  /*2900*/  IMAD R20, R23, 0x20, R20 ;  /* 0x0000002017147824 */ /* 0x000fe200078e0214 */
[----:B------:R-:W-:Y:S01]  /*2910*/  LOP3.LUT R3, R3, 0x1800, RZ, 0xc0, !PT ;  /* 0x0000180003037812 */ /* 0x000fe200078ec0ff */
[----:B------:R-:W-:Y:S01]  /*2920*/  BAR.SYNC.DEFER_BLOCKING 0x0 ;  /* 0x0000000000007b1d */ /* 0x000fe20000010000 */
[----:B------:R-:W-:Y:S01]  /*2930*/  ISETP.GE.AND P0, PT, R147, 0xc00, PT ;  /* 0x00000c009300780c */ /* 0x000fe20003f06270 */
[C---:B------:R-:W-:Y:S01]  /*2940*/  IMAD R147, R2.reuse, 0xc00, R147 ;  /* 0x00000c0002937824 */ /* 0x040fe200078e0293 */
[----:B------:R-:W-:Y:S01]  /*2950*/  LOP3.LUT R22, R2, 0x18, RZ, 0xfc, !PT ;  /* 0x0000001802167812 */ /* 0x000fe200078efcff */
[----:B------:R-:W-:Y:S01]  /*2960*/  IMAD.IADD R20, R20, 0x1, R3 ;  /* 0x0000000114147824 */ /* 0x000fe200078e0203 */
[----:B------:R-:W-:-:S02]  /*2970*/  SHF.R.U32.HI R3, RZ, 0x1, R21 ;  /* 0x00000001ff037819 */ /* 0x000fc40000011615 */
[----:B------:R-:W-:Y:S02]  /*2980*/  ISETP.LT.AND P4, PT, R22, 0x1010, !P0 ;  /* 0x000010101600780c */ /* 0x000fe40004781270 */
[----:B------:R-:W-:Y:S02]  /*2990*/  LOP3.LUT R22, R21, 0x20, RZ, 0xc0, !PT ;  /* 0x0000002015167812 */ /* 0x000fe400078ec0ff */
[----:B------:R-:W-:Y:S02]  /*29a0*/  LOP3.LUT R21, R0, 0x3fc, RZ, 0xc0, !PT ;  /* 0x000003fc00157812 */ /* 0x000fe400078ec0ff */
[----:B------:R-:W-:Y:S02]  /*29b0*/  LOP3.LUT R23, R2, 0x10, RZ, 0xfc, !PT ;  /* 0x0000001002177812 */ /* 0x000fe400078efcff */
[----:B------:R-:W-:Y:S02]  /*29c0*/  LOP3.LUT R144, R3, 0x70, RZ, 0xc0, !PT ;  /* 0x0000007003907812 */ /* 0x000fe400078ec0ff */
[----:B------:R-:W-:-:S02]  /*29d0*/  LOP3.LUT R0, R21, 0x400, RZ, 0xfc, !PT ;  /* 0x0000040015007812 */ /* 0x000fc400078efcff */
[----:B------:R-:W-:Y:S01]  /*29e0*/  ISETP.LT.AND P5, PT, R23, 0x1010, !P0 ;  /* 0x000010101700780c */ /* 0x000fe200047a1270 */
[C---:B------:R-:W-:Y:S01]  /*29f0*/  IMAD R144, R21.reuse, 0x4, R144 ;  /* 0x0000000415907824 */ /* 0x040fe200078e0290 */
[C---:B------:R-:W-:Y:S02]  /*2a00*/  LOP3.LUT R3, R21.reuse, 0x800, RZ, 0xfc, !PT ;  /* 0x0000080015037812 */ /* 0x040fe400078efcff */
[----:B------:R-:W-:Y:S02]  /*2a10*/  LOP3.LUT R23, R2, 0x28, RZ, 0xfc, !PT ;  /* 0x0000002802177812 */ /* 0x000fe400078efcff */
[----:B------:R-:W-:Y:S02]  /*2a20*/  SHF.R.U32.HI R31, RZ, 0x2, R22 ;  /* 0x00000002ff1f7819 */ /* 0x000fe40000011616 */
[----:B------:R-:W-:Y:S02]  /*2a30*/  LOP3.LUT R22, R21, 0xc00, RZ, 0xfc, !PT ;  /* 0x00000c0015167812 */ /* 0x000fe400078efcff */
[----:B------:R-:W-:-:S02]  /*2a40*/  SHF.R.U32.HI R0, RZ, 0x3, R0 ;  /* 0x00000003ff007819 */ /* 0x000fc40000011600 */
[----:B------:R-:W-:Y:S02]  /*2a50*/  SHF.R.U32.HI R3, RZ, 0x3, R3 ;  /* 0x00000003ff037819 */ /* 0x000fe40000011603 */
[----:B------:R-:W-:Y:S02]  /*2a60*/  ISETP.LT.AND P2, PT, R23, 0x1010, !P0 ;  /* 0x000010101700780c */ /* 0x000fe40004741270 */
[----:B------:R-:W-:Y:S02]  /*2a70*/  SHF.R.U32.HI R23, RZ, 0x3, R22 ;  /* 0x00000003ff177819 */ /* 0x000fe40000011616 */
[----:B------:R-:W-:Y:S01]  /*2a80*/  LOP3.LUT R22, R0, 0xf0, RZ, 0xc0, !PT ;  /* 0x000000f000167812 */ /* 0x000fe200078ec0ff */
[----:B------:R-:W-:Y:S01]  /*2a90*/  IMAD.IADD R0, R31, 0x1, R20 ;  /* 0x000000011f007824 */ /* 0x000fe200078e0214 */
[----:B------:R-:W-:Y:S02]  /*2aa0*/  LOP3.LUT R138, R3, 0x170, RZ, 0xc0, !PT ;  /* 0x00000170038a7812 */ /* 0x000fe400078ec0ff */
[----:B------:R-:W-:Y:S01]  /*2ab0*/  IADD3 R3, R20, 0x400, RZ ;  /* 0x0000040014037810 */ /* 0x000fe20007ffe0ff */
[----:B------:R-:W-:Y:S01]  /*2ac0*/  IMAD R145, R21, 0x4, R22 ;  /* 0x0000000415917824 */ /* 0x000fe200078e0216 */
[----:B------:R-:W-:Y:S01]  /*2ad0*/  LOP3.LUT R136, R23, 0x1f0, RZ, 0xc0, !PT ;  /* 0x000001f017887812 */ /* 0x000fe200078ec0ff */
[----:B------:R-:W-:Y:S01]  /*2ae0*/  IMAD.SHL.U32 R23, R0, 0x4, RZ ;  /* 0x0000000400177824 */ /* 0x000fe200078e00ff */
[----:B------:R-:W-:Y:S01]  /*2af0*/  SHF.R.U32.HI R22, RZ, 0x3, R3 ;  /* 0x00000003ff167819 */ /* 0x000fe20000011603 */
[C---:B------:R-:W-:Y:S01]  /*2b00*/  IMAD R138, R21.reuse, 0x4, R138 ;  /* 0x00000004158a7824 */ /* 0x040fe200078e028a */
[----:B------:R-:W-:Y:S01]  /*2b10*/  LOP3.LUT R24, R2, 0x8, RZ, 0xfc, !PT ;  /* 0x0000000802187812 */ /* 0x000fe200078efcff */
[----:B------:R-:W-:Y:S01]  /*2b20*/  IMAD R136, R21, 0x4, R136 ;  /* 0x0000000415887824 */ /* 0x000fe200078e0288 */
[----:B------:R-:W-:Y:S01]  /*2b30*/  LEA.HI R146, R20, R23, RZ, 0x1d ;  /* 0x0000001714927211 */ /* 0x000fe200078fe8ff */
[----:B------:R-:W-:Y:S01]  /*2b40*/  IMAD.IADD R148, R23, 0x1, R22 ;  /* 0x0000000117947824 */ /* 0x000fe200078e0216 */
[----:B------:R-:W-:-:S02]  /*2b50*/  LOP3.LUT R22, R22, 0x3f0, RZ, 0xc0, !PT ;  /* 0x000003f016167812 */ /* 0x000fc400078ec0ff */
[----:B------:R-:W-:Y:S01]  /*2b60*/  ISETP.LT.AND P6, PT, R24, 0x1010, !P0 ;  /* 0x000010101800780c */ /* 0x000fe200047c1270 */
[----:B------:R-:W-:Y:S01]  /*2b70*/  STS.64 [R146], R116 ;  /* 0x0000007492007388 */ /* 0x000fe20000000a00 */
[----:B------:R-:W-:Y:S01]  /*2b80*/  LOP3.LUT R24, R2, 0x20, RZ, 0xfc, !PT ;  /* 0x0000002002187812 */ /* 0x000fe200078efcff */
[----:B------:R-:W-:Y:S01]  /*2b90*/  IMAD.IADD R149, R23, 0x1, R22 ;  /* 0x0000000117957824 */ /* 0x000fe200078e0216 */
[C---:B------:R-:W-:Y:S01]  /*2ba0*/  LOP3.LUT R25, R21.reuse, 0x1400, RZ, 0xfc, !PT ;  /* 0x0000140015197812 */ /* 0x040fe200078efcff */
[----:B------:R-:W-:Y:S01]  /*2bb0*/  STS.64 [R148+0x1000], R118 ;  /* 0x0010007694007388 */ /* 0x000fe20000000a00 */
[----:B------:R-:W-:Y:S02]  /*2bc0*/  ISETP.LT.AND P3, PT, R24, 0x1010, !P0 ;  /* 0x000010101800780c */ /* 0x000fe40004761270 */
[C---:B------:R-:W-:Y:S01]  /*2bd0*/  LOP3.LUT R24, R21.reuse, 0x1000, RZ, 0xfc, !PT ;  /* 0x0000100015187812 */ /* 0x040fe200078efcff */
[----:B------:R-:W-:Y:S01]  /*2be0*/  STS.64 [R146+0x40], R120 ;  /* 0x0000407892007388 */ /* 0x000fe20000000a00 */
[----:B------:R-:W-:-:S02]  /*2bf0*/  LOP3.LUT R26, R21, 0x1800, RZ, 0xfc, !PT ;  /* 0x00001800151a7812 */ /* 0x000fc400078efcff */
[----:B------:R-:W-:Y:S01]  /*2c00*/  LOP3.LUT R28, R21, 0x1c00, RZ, 0xfc, !PT ;  /* 0x00001c00151c7812 */ /* 0x000fe200078efcff */
[----:B------:R-:W-:Y:S01]  /*2c10*/  STS.64 [R148+0x1040], R122 ;  /* 0x0010407a94007388 */ /* 0x000fe20000000a00 */
[----:B------:R-:W-:Y:S02]  /*2c20*/  SHF.R.U32.HI R24, RZ, 0x3, R24 ;  /* 0x00000003ff187819 */ /* 0x000fe40000011618 */
[----:B------:R-:W-:Y:S01]  /*2c30*/  SHF.R.U32.HI R25, RZ, 0x3, R25 ;  /* 0x00000003ff197819 */ /* 0x000fe20000011619 */
[----:B------:R-:W-:Y:S01]  /*2c40*/  STS.64 [R146+0x80], R124 ;  /* 0x0000807c92007388 */ /* 0x000fe20000000a00 */
[----:B------:R-:W-:Y:S02]  /*2c50*/  SHF.R.U32.HI R27, RZ, 0x3, R26 ;  /* 0x00000003ff1b7819 */ /* 0x000fe4000001161a */
[----:B------:R-:W-:Y:S01]  /*2c60*/  SHF.R.U32.HI R29, RZ, 0x3, R28 ;  /* 0x00000003ff1d7819 */ /* 0x000fe2000001161c */
[----:B------:R-:W-:Y:S01]  /*2c70*/  STS.64 [R149+0x1080], R126 ;  /* 0x0010807e95007388 */ /* 0x000fe20000000a00 */
[----:B------:R-:W-:-:S02]  /*2c80*/  LOP3.LUT R24, R24, 0x270, RZ, 0xc0, !PT ;  /* 0x0000027018187812 */ /* 0x000fc400078ec0ff */
[----:B------:R-:W-:Y:S01]  /*2c90*/  LOP3.LUT R26, R25, 0x2f0, RZ, 0xc0, !PT ;  /* 0x000002f0191a7812 */ /* 0x000fe200078ec0ff */
[----:B------:R-:W-:Y:S01]  /*2ca0*/  STS.64 [R146+0xc0], R128 ;  /* 0x0000c08092007388 */ /* 0x000fe20000000a00 */
[----:B------:R-:W-:Y:S01]  /*2cb0*/  LOP3.LUT R28, R27, 0x370, RZ, 0xc0, !PT ;  /* 0x000003701b1c7812 */ /* 0x000fe200078ec0ff */
[----:B------:R-:W-:Y:S01]  /*2cc0*/  IMAD R139, R21, 0x4, R24 ;  /* 0x00000004158b7824 */ /* 0x000fe200078e0218 */
[----:B------:R-:W-:Y:S01]  /*2cd0*/  LOP3.LUT R30, R29, 0x3f0, RZ, 0xc0, !PT ;  /* 0x000003f01d1e7812 */ /* 0x000fe200078ec0ff */
[----:B------:R-:W-:Y:S01]  /*2ce0*/  STS.64 [R149+0x10c0], R130 ;  /* 0x0010c08295007388 */ /* 0x000fe20000000a00 */
[C---:B------:R-:W-:Y:S01]  /*2cf0*/  IMAD R137, R21.reuse, 0x4, R26 ;  /* 0x0000000415897824 */ /* 0x040fe200078e021a */
[----:B------:R-:W-:Y:S01]  /*2d00*/  ISETP.LT.AND P1, PT, R2, 0x1010, !P0 ;  /* 0x000010100200780c */ /* 0x000fe20004721270 */
[C---:B------:R-:W-:Y:S01]  /*2d10*/  IMAD R3, R21.reuse, 0x4, R28 ;  /* 0x0000000415037824 */ /* 0x040fe200078e021c */
[----:B------:R-:W-:Y:S01]  /*2d20*/  STS.64 [R146+0x100], R132 ;  /* 0x0001008492007388 */ /* 0x000fe20000000a00 */
[----:B------:R-:W-:-:S03]  /*2d30*/  IMAD R0, R21, 0x4, R30 ;  /* 0x0000000415007824 */ /* 0x000fc600078e021e */
[----:B------:R-:W-:Y:S04]  /*2d40*/  STS.64 [R149+0x1100], R134 ;  /* 0x0011008695007388 */ /* 0x000fe80000000a00 */
[----:B------:R-:W-:Y:S04]  /*2d50*/  STS.64 [R146+0x140], R112 ;  /* 0x0001407092007388 */ /* 0x000fe80000000a00 */
[----:B------:R-:W-:Y:S04]  /*2d60*/  STS.64 [R149+0x1140], R114 ;  /* 0x0011407295007388 */ /* 0x000fe80000000a00 */
[----:B------:R-:W-:Y:S04]  /*2d70*/  STS.64 [R146+0x180], R108 ;  /* 0x0001806c92007388 */ /* 0x000fe80000000a00 */
[----:B------:R-:W-:Y:S04]  /*2d80*/  STS.64 [R149+0x1180], R110 ;  /* 0x0011806e95007388 */ /* 0x000fe80000000a00 */
[----:B------:R-:W-:Y:S04]  /*2d90*/  STS.64 [R146+0x1c0], R104 ;  /* 0x0001c06892007388 */ /* 0x000fe80000000a00 */
[----:B------:R-:W-:Y:S04]  /*2da0*/  STS.64 [R149+0x11c0], R106 ;  /* 0x0011c06a95007388 */ /* 0x000fe80000000a00 */
[----:B------:R-:W-:Y:S06]  /*2db0*/  BAR.SYNC.DEFER_BLOCKING 0x0 ;  /* 0x0000000000007b1d */ /* 0x000fec0000010000 */
[----:B------:R-:W1:Y:S04]  /*2dc0*/  LDS.128 R124, [R144] ;  /* 0x00000000907c7984 */ /* 0x000e680000000c00 */
[----:B------:R-:W2:Y:S04]  /*2dd0*/  LDS.128 R120, [R145+0x1000] ;  /* 0x0010000091787984 */ /* 0x000ea80000000c00 */
[----:B------:R-:W3:Y:S04]  /*2de0*/  LDS.128 R116, [R138+0x2000] ;  /* 0x002000008a747984 */ /* 0x000ee80000000c00 */
[----:B------:R-:W4:Y:S04]  /*2df0*/  LDS.128 R72, [R136+0x3000] ;  /* 0x0030000088487984 */ /* 0x000f280000000c00 */
[----:B------:R-:W1:Y:S04]  /*2e00*/  LDS.128 R32, [R139+0x4000] ;  /* 0x004000008b207984 */ /* 0x000e680000000c00 */
[----:B------:R-:W1:Y:S04]  /*2e10*/  LDS.128 R28, [R137+0x5000] ;  /* 0x00500000891c7984 */ /* 0x000e680000000c00 */
[----:B------:R-:W1:Y:S04]  /*2e20*/  LDS.128 R24, [R3+0x6000] ;  /* 0x0060000003187984 */ /* 0x000e680000000c00 */
[----:B------:R-:W1:Y:S04]  /*2e30*/  LDS.128 R20, [R0+0x7000] ;  /* 0x0070000000147984 */ /* 0x000e680000000c00 */
[----:B------:R-:W-:Y:S06]  /*2e40*/  BAR.SYNC.DEFER_BLOCKING 0x0 ;  /* 0x0000000000007b1d */ /* 0x000fec0000010000 */
[----:B------:R-:W-:Y:S04]  /*2e50*/  STS.64 [R146], R100 ;  /* 0x0000006492007388 */ /* 0x000fe80000000a00 */
[----:B------:R-:W-:Y:S04]  /*2e60*/  STS.64 [R148+0x1000], R102 ;  /* 0x0010006694007388 */ /* 0x000fe80000000a00 */
        /* <DEDUP_REMOVED lines=16> */
[----:B------:R-:W1:Y:S04]  /*2f70*/  LDS.128 R108, [R145+0x1000] ;  /* 0x00100000916c7984 */ /* 0x000e680000000c00 */
[----:B------:R-:W1:Y:S04]  /*2f80*/  LDS.128 R96, [R138+0x2000] ;  /* 0x002000008a607984 */ /* 0x000e680000000c00 */
[----:B------:R-:W1:Y:S04]  /*2f90*/  LDS.128 R92, [R136+0x3000] ;  /* 0x00300000885c7984 */ /* 0x000e680000000c00 */
        /* <DEDUP_REMOVED lines=31> */
[----:B------:R1:W-:Y:S04]  /*3190*/  STS.64 [R146], R4 ;  /* 0x0000000492007388 */ /* 0x0003e80000000a00 */
[----:B------:R2:W-:Y:S04]  /*31a0*/  STS.64 [R148+0x1000], R6 ;  /* 0x0010000694007388 */ /* 0x0005e80000000a00 */
[----:B------:R3:W-:Y:S04]  /*31b0*/  STS.64 [R146+0x40], R8 ;  /* 0x0000400892007388 */ /* 0x0007e80000000a00 */
[----:B------:R4:W-:Y:S01]  /*31c0*/  STS.64 [R148+0x1040], R10 ;  /* 0x0010400a94007388 */ /* 0x0009e20000000a00 */
[----:B-1----:R-:W-:Y:S01]  /*31d0*/  IMAD.MOV.U32 R4, RZ, RZ, 0x4 ;  /* 0x00000004ff047424 */ /* 0x002fe200078e00ff */
[----:B------:R-:W-:-:S02]  /*31e0*/  LOP3.LUT R5, R2, 0x30, RZ, 0xfc, !PT ;  /* 0x0000003002057812 */ /* 0x000fc400078efcff */
[----:B------:R1:W-:Y:S01]  /*31f0*/  STS.64 [R146+0x80], R12 ;  /* 0x0000800c92007388 */ /* 0x0003e20000000a00 */
[----:B--2---:R-:W-:-:S03]  /*3200*/  IMAD.WIDE R6, R147, R4, c[0x0][0x170] ;  /* 0x00005c0093067625 */ /* 0x004fc600078e0204 */
[----:B------:R2:W-:Y:S01]  /*3210*/  STS.64 [R149+0x1080], R14 ;  /* 0x0010800e95007388 */ /* 0x0005e20000000a00 */
[----:B---3--:R-:W-:-:S03]  /*3220*/  IADD3 R9, R147, 0x6000, RZ ;  /* 0x0000600093097810 */ /* 0x008fc60007ffe0ff */
[----:B------:R3:W-:Y:S01]  /*3230*/  STS.64 [R146+0xc0], R16 ;  /* 0x0000c01092007388 */ /* 0x0007e20000000a00 */
[----:B----4-:R-:W-:Y:S01]  /*3240*/  IADD3 R11, R147, 0xc000, RZ ;  /* 0x0000c000930b7810 */ /* 0x010fe20007ffe0ff */
[-C--:B------:R-:W-:Y:S02]  /*3250*/  IMAD.WIDE R8, R9, R4.reuse, c[0x0][0x170] ;  /* 0x00005c0009087625 */ /* 0x080fe400078e0204 */
[----:B------:R-:W-:Y:S01]  /*3260*/  STS.64 [R149+0x10c0], R18 ;  /* 0x0010c01295007388 */ /* 0x000fe20000000a00 */
[----:B-1----:R-:W-:Y:S01]  /*3270*/  IADD3 R13, R147, 0x12000, RZ ;  /* 0x00012000930d7810 */ /* 0x002fe20007ffe0ff */
[-C--:B------:R-:W-:Y:S02]  /*3280*/  IMAD.WIDE R10, R11, R4.reuse, c[0x0][0x170] ;  /* 0x00005c000b0a7625 */ /* 0x080fe400078e0204 */
[----:B------:R-:W-:Y:S01]  /*3290*/  STS.64 [R146+0x100], R160 ;  /* 0x000100a092007388 */ /* 0x000fe20000000a00 */
[----:B--2---:R-:W-:Y:S01]  /*32a0*/  IADD3 R15, R147, 0x1e000, RZ ;  /* 0x0001e000930f7810 */ /* 0x004fe20007ffe0ff */
[----:B------:R-:W-:Y:S01]  /*32b0*/  IMAD.WIDE R12, R13, R4, c[0x0][0x170] ;  /* 0x00005c000d0c7625 */ /* 0x000fe200078e0204 */
[----:B------:R-:W-:Y:S01]  /*32c0*/  LOP3.LUT R14, R2, 0xb0, RZ, 0xfc, !PT ;  /* 0x000000b0020e7812 */ /* 0x000fe200078efcff */
[----:B------:R-:W-:Y:S01]  /*32d0*/  STS.64 [R149+0x1100], R162 ;  /* 0x001100a295007388 */ /* 0x000fe20000000a00 */
[----:B---3--:R-:W-:-:S03]  /*32e0*/  IADD3 R17, R147, 0x24000, RZ ;  /* 0x0002400093117810 */ /* 0x008fc60007ffe0ff */
[----:B------:R-:W-:Y:S04]  /*32f0*/  STS.64 [R146+0x140], R180 ;  /* 0x000140b492007388 */ /* 0x000fe80000000a00 */
[----:B------:R-:W-:Y:S04]  /*3300*/  STS.64 [R149+0x1140], R182 ;  /* 0x001140b695007388 */ /* 0x000fe80000000a00 */
[----:B------:R-:W-:Y:S04]  /*3310*/  STS.64 [R146+0x180], R176 ;  /* 0x000180b092007388 */ /* 0x000fe80000000a00 */
[----:B------:R-:W-:Y:S04]  /*3320*/  STS.64 [R149+0x1180], R178 ;  /* 0x001180b295007388 */ /* 0x000fe80000000a00 */
[----:B------:R-:W-:Y:S04]  /*3330*/  STS.64 [R146+0x1c0], R140 ;  /* 0x0001c08c92007388 */ /* 0x000fe80000000a00 */
[----:B------:R-:W-:Y:S04]  /*3340*/  STS.64 [R149+0x11c0], R142 ;  /* 0x0011c08e95007388 */ /* 0x000fe80000000a00 */
[----:B------:R-:W-:Y:S06]  /*3350*/  BAR.SYNC.DEFER_BLOCKING 0x0 ;  /* 0x0000000000007b1d */ /* 0x000fec0000010000 */
[----:B------:R1:W-:Y:S01]  /*3360*/  @P1 STG.E.128 [R6.64], R124 ;  /* 0x0000007c06001986 */ /* 0x0003e2000c101d0e */
[----:B------:R-:W-:-:S02]  /*3370*/  ISETP.LT.AND P1, PT, R5, 0x1010, !P0 ;  /* 0x000010100500780c */ /* 0x000fc40004721270 */
[C---:B------:R-:W-:Y:S01]  /*3380*/  LOP3.LUT R5, R2.reuse, 0x38, RZ, 0xfc, !PT ;  /* 0x0000003802057812 */ /* 0x040fe200078efcff */
[----:B------:R2:W-:Y:S03]  /*3390*/  @P6 STG.E.128 [R8.64], R120 ;  /* 0x0000007808006986 */ /* 0x0005e6000c101d0e */
[----:B------:R-:W-:Y:S01]  /*33a0*/  ISETP.LT.AND P6, PT, R5, 0x1010, !P0 ;  /* 0x000010100500780c */ /* 0x000fe200047c1270 */
[----:B------:R3:W-:Y:S01]  /*33b0*/  @P5 STG.E.128 [R10.64], R116 ;  /* 0x000000740a005986 */ /* 0x0007e2000c101d0e */
[----:B------:R-:W-:-:S03]  /*33c0*/  LOP3.LUT R5, R2, 0x40, RZ, 0xfc, !PT ;  /* 0x0000004002057812 */ /* 0x000fc600078efcff */
[----:B------:R4:W-:Y:S01]  /*33d0*/  @P4 STG.E.128 [R12.64], R72 ;  /* 0x000000480c004986 */ /* 0x0009e2000c101d0e */
[----:B------:R-:W-:Y:S02]  /*33e0*/  ISETP.LT.AND P5, PT, R5, 0x1010, !P0 ;  /* 0x000010100500780c */ /* 0x000fe400047a1270 */
[C---:B------:R-:W-:Y:S01]  /*33f0*/  LOP3.LUT R5, R2.reuse, 0x48, RZ, 0xfc, !PT ;  /* 0x0000004802057812 */ /* 0x040fe200078efcff */
[----:B------:R-:W-:Y:S01]  /*3400*/  LDS.128 R56, [R137+0x5000] ;  /* 0x0050000089387984 */ /* 0x000fe20000000c00 */
[----:B-1----:R-:W-:Y:S02]  /*3410*/  IADD3 R7, R147, 0x18000, RZ ;  /* 0x0001800093077810 */ /* 0x002fe40007ffe0ff */
[----:B------:R-:W-:Y:S01]  /*3420*/  ISETP.LT.AND P4, PT, R5, 0x1010, !P0 ;  /* 0x000010100500780c */ /* 0x000fe20004781270 */
[----:B------:R-:W-:Y:S01]  /*3430*/  LDS.128 R60, [R3+0x6000] ;  /* 0x00600000033c7984 */ /* 0x000fe20000000c00 */
[----:B------:R-:W-:Y:S01]  /*3440*/  LOP3.LUT R5, R2, 0x50, RZ, 0xfc, !PT ;  /* 0x0000005002057812 */ /* 0x000fe200078efcff */
[----:B------:R-:W-:-:S04]  /*3450*/  IMAD.WIDE R6, R7, R4, c[0x0][0x170] ;  /* 0x00005c0007067625 */ /* 0x000fc800078e0204 */
[-C--:B--2---:R-:W-:Y:S01]  /*3460*/  IMAD.WIDE R8, R15, R4.reuse, c[0x0][0x170] ;  /* 0x00005c000f087625 */ /* 0x084fe200078e0204 */
[----:B------:R1:W-:Y:S01]  /*3470*/  @P3 STG.E.128 [R6.64], R32 ;  /* 0x0000002006003986 */ /* 0x0003e2000c101d0e */
[----:B------:R-:W-:Y:S02]  /*3480*/  ISETP.LT.AND P3, PT, R5, 0x1010, !P0 ;  /* 0x000010100500780c */ /* 0x000fe40004761270 */
[C---:B------:R-:W-:Y:S01]  /*3490*/  LOP3.LUT R5, R2.reuse, 0x58, RZ, 0xfc, !PT ;  /* 0x0000005802057812 */ /* 0x040fe200078efcff */
[-C--:B---3--:R-:W-:Y:S01]  /*34a0*/  IMAD.WIDE R10, R17, R4.reuse, c[0x0][0x170] ;  /* 0x00005c00110a7625 */ /* 0x088fe200078e0204 */
[----:B------:R2:W-:Y:S01]  /*34b0*/  @P2 STG.E.128 [R8.64], R28 ;  /* 0x0000001c08002986 */ /* 0x0005e2000c101d0e */
[----:B----4-:R-:W-:Y:S02]  /*34c0*/  IADD3 R13, R147, 0x2a000, RZ ;  /* 0x0002a000930d7810 */ /* 0x010fe40007ffe0ff */
[----:B------:R-:W-:Y:S01]  /*34d0*/  ISETP.LT.AND P2, PT, R5, 0x1010, !P0 ;  /* 0x000010100500780c */ /* 0x000fe20004741270 */
[----:B------:R3:W-:Y:S01]  /*34e0*/  @P1 STG.E.128 [R10.64], R24 ;  /* 0x000000180a001986 */ /* 0x0007e2000c101d0e */
[----:B------:R-:W-:Y:S01]  /*34f0*/  LOP3.LUT R5, R2, 0x60, RZ, 0xfc, !PT ;  /* 0x0000006002057812 */ /* 0x000fe200078efcff */
[----:B------:R-:W-:Y:S01]  /*3500*/  IMAD.WIDE R12, R13, R4, c[0x0][0x170] ;  /* 0x00005c000d0c7625 */ /* 0x000fe200078e0204 */
[----:B------:R-:W-:Y:S01]  /*3510*/  IADD3 R15, R147, 0x30000, RZ ;  /* 0x00030000930f7810 */ /* 0x000fe20007ffe0ff */
[----:B------:R-:W-:Y:S01]  /*3520*/  LDS.128 R24, [R138+0x2000] ;  /* 0x002000008a187984 */ /* 0x000fe20000000c00 */
[----:B------:R-:W-:-:S02]  /*3530*/  ISETP.LT.AND P1, PT, R5, 0x1010, !P0 ;  /* 0x000010100500780c */ /* 0x000fc40004721270 */
[C---:B------:R-:W-:Y:S01]  /*3540*/  LOP3.LUT R5, R2.reuse, 0x68, RZ, 0xfc, !PT ;  /* 0x0000006802057812 */ /* 0x040fe200078efcff */
[----:B------:R4:W-:Y:S01]  /*3550*/  @P6 STG.E.128 [R12.64], R20 ;  /* 0x000000140c006986 */ /* 0x0009e2000c101d0e */
[----:B------:R-:W-:Y:S01]  /*3560*/  IADD3 R17, R147, 0x36000, RZ ;  /* 0x0003600093117810 */ /* 0x000fe20007ffe0ff */
[-C--:B-1----:R-:W-:Y:S01]  /*3570*/  IMAD.WIDE R6, R15, R4.reuse, c[0x0][0x170] ;  /* 0x00005c000f067625 */ /* 0x082fe200078e0204 */
[----:B------:R-:W-:Y:S01]  /*3580*/  ISETP.LT.AND P6, PT, R5, 0x1010, !P0 ;  /* 0x000010100500780c */ /* 0x000fe200047c1270 */
[----:B------:R-:W-:Y:S01]  /*3590*/  LDS.128 R20, [R145+0x1000] ;  /* 0x0010000091147984 */ /* 0x000fe20000000c00 */
[----:B------:R-:W-:Y:S01]  /*35a0*/  LOP3.LUT R5, R2, 0x70, RZ, 0xfc, !PT ;  /* 0x0000007002057812 */ /* 0x000fe200078efcff */
[----:B--2---:R-:W-:Y:S01]  /*35b0*/  IMAD.WIDE R8, R17, R4, c[0x0][0x170] ;  /* 0x00005c0011087625 */ /* 0x004fe200078e0204 */
[----:B------:R-:W-:Y:S01]  /*35c0*/  IADD3 R15, R147, 0x42000, RZ ;  /* 0x00042000930f7810 */ /* 0x000fe20007ffe0ff */
[----:B------:R1:W-:Y:S01]  /*35d0*/  @P5 STG.E.128 [R6.64], R112 ;  /* 0x0000007006005986 */ /* 0x0003e2000c101d0e */
[----:B------:R-:W-:-:S02]  /*35e0*/  ISETP.LT.AND P5, PT, R5, 0x1010, !P0 ;  /* 0x000010100500780c */ /* 0x000fc400047a1270 */
[C---:B---3--:R-:W-:Y:S01]  /*35f0*/  IADD3 R11, R147.reuse, 0x3c000, RZ ;  /* 0x0003c000930b7810 */ /* 0x048fe20007ffe0ff */
[----:B------:R2:W-:Y:S01]  /*3600*/  @P4 STG.E.128 [R8.64], R108 ;  /* 0x0000006c08004986 */ /* 0x0005e2000c101d0e */
[C---:B------:R-:W-:Y:S02]  /*3610*/  LOP3.LUT R5, R2.reuse, 0x78, RZ, 0xfc, !PT ;  /* 0x0000007802057812 */ /* 0x040fe400078efcff */
[----:B------:R-:W-:Y:S01]  /*3620*/  IADD3 R17, R147, 0x48000, RZ ;  /* 0x0004800093117810 */ /* 0x000fe20007ffe0ff */
[-C--:B------:R-:W-:Y:S01]  /*3630*/  IMAD.WIDE R10, R11, R4.reuse, c[0x0][0x170] ;  /* 0x00005c000b0a7625 */ /* 0x080fe200078e0204 */
[----:B------:R-:W-:Y:S01]  /*3640*/  ISETP.LT.AND P4, PT, R5, 0x1010, !P0 ;  /* 0x000010100500780c */ /* 0x000fe20004781270 */
[----:B------:R-:W-:Y:S01]  /*3650*/  LDS.128 R28, [R136+0x3000] ;  /* 0x00300000881c7984 */ /* 0x000fe20000000c00 */
[----:B------:R-:W-:Y:S01]  /*3660*/  LOP3.LUT R5, R2, 0x80, RZ, 0xfc, !PT ;  /* 0x0000008002057812 */ /* 0x000fe200078efcff */
[----:B----4-:R-:W-:Y:S01]  /*3670*/  IMAD.WIDE R12, R15, R4, c[0x0][0x170] ;  /* 0x00005c000f0c7625 */ /* 0x010fe200078e0204 */
[----:B------:R-:W-:Y:S01]  /*3680*/  IADD3 R15, R147, 0x54000, RZ ;  /* 0x00054000930f7810 */ /* 0x000fe20007ffe0ff */
[----:B------:R3:W-:Y:S01]  /*3690*/  @P3 STG.E.128 [R10.64], R96 ;  /* 0x000000600a003986 */ /* 0x0007e2000c101d0e */
[----:B------:R-:W-:-:S02]  /*36a0*/  ISETP.LT.AND P3, PT, R5, 0x1010, !P0 ;  /* 0x000010100500780c */ /* 0x000fc40004761270 */
[C---:B------:R-:W-:Y:S01]  /*36b0*/  LOP3.LUT R5, R2.reuse, 0x88, RZ, 0xfc, !PT ;  /* 0x0000008802057812 */ /* 0x040fe200078efcff */
[-C--:B-1----:R-:W-:Y:S01]  /*36c0*/  IMAD.WIDE R6, R17, R4.reuse, c[0x0][0x170] ;  /* 0x00005c0011067625 */ /* 0x082fe200078e0204 */
[----:B------:R1:W-:Y:S01]  /*36d0*/  @P2 STG.E.128 [R12.64], R92 ;  /* 0x0000005c0c002986 */ /* 0x0003e2000c101d0e */
[C---:B------:R-:W-:Y:S02]  /*36e0*/  IADD3 R17, R147.reuse, 0x5a000, RZ ;  /* 0x0005a00093117810 */ /* 0x040fe40007ffe0ff */
[----:B--2---:R-:W-:Y:S01]  /*36f0*/  IADD3 R9, R147, 0x4e000, RZ ;  /* 0x0004e00093097810 */ /* 0x004fe20007ffe0ff */
[----:B------:R2:W-:Y:S01]  /*3700*/  @P1 STG.E.128 [R6.64], R88 ;  /* 0x0000005806001986 */ /* 0x0005e2000c101d0e */
[----:B------:R-:W-:Y:S02]  /*3710*/  ISETP.LT.AND P2, PT, R5, 0x1010, !P0 ;  /* 0x000010100500780c */ /* 0x000fe40004741270 */
[----:B------:R-:W-:Y:S01]  /*3720*/  LOP3.LUT R5, R2, 0x90, RZ, 0xfc, !PT ;  /* 0x0000009002057812 */ /* 0x000fe200078efcff */
[----:B------:R-:W-:Y:S01]  /*3730*/  IMAD.WIDE R8, R9, R4, c[0x0][0x170] ;  /* 0x00005c0009087625 */ /* 0x000fe200078e0204 */
[----:B------:R-:W-:Y:S01]  /*3740*/  LDS.128 R32, [R139+0x4000] ;  /* 0x004000008b207984 */ /* 0x000fe20000000c00 */
[----:B------:R-:W-:-:S02]  /*3750*/  IADD3 R3, R147, 0x96000, RZ ;  /* 0x0009600093037810 */ /* 0x000fc40007ffe0ff */
[----:B------:R-:W-:Y:S01]  /*3760*/  ISETP.LT.AND P1, PT, R5, 0x1010, !P0 ;  /* 0x000010100500780c */ /* 0x000fe20004721270 */
[-C--:B---3--:R-:W-:Y:S01]  /*3770*/  IMAD.WIDE R10, R15, R4.reuse, c[0x0][0x170] ;  /* 0x00005c000f0a7625 */ /* 0x088fe200078e0204 */
[C---:B------:R-:W-:Y:S01]  /*3780*/  LOP3.LUT R5, R2.reuse, 0x98, RZ, 0xfc, !PT ;  /* 0x0000009802057812 */ /* 0x040fe200078efcff */
[----:B------:R3:W-:Y:S01]  /*3790*/  @P6 STG.E.128 [R8.64], R84 ;  /* 0x0000005408006986 */ /* 0x0007e2000c101d0e */
[----:B------:R-:W-:Y:S02]  /*37a0*/  IADD3 R15, R147, 0x66000, RZ ;  /* 0x00066000930f7810 */ /* 0x000fe40007ffe0ff */
[----:B------:R-:W-:Y:S01]  /*37b0*/  ISETP.LT.AND P6, PT, R5, 0x1010, !P0 ;  /* 0x000010100500780c */ /* 0x000fe200047c1270 */
[----:B-1----:R-:W-:Y:S01]  /*37c0*/  IMAD.WIDE R12, R17, R4, c[0x0][0x170] ;  /* 0x00005c00110c7625 */ /* 0x002fe200078e0204 */
[----:B------:R-:W-:Y:S01]  /*37d0*/  LOP3.LUT R5, R2, 0xa0, RZ, 0xfc, !PT ;  /* 0x000000a002057812 */ /* 0x000fe200078efcff */
[----:B------:R1:W-:Y:S01]  /*37e0*/  @P5 STG.E.128 [R10.64], R80 ;  /* 0x000000500a005986 */ /* 0x0003e2000c101d0e */
[----:B--2---:R-:W-:-:S02]  /*37f0*/  IADD3 R7, R147, 0x60000, RZ ;  /* 0x0006000093077810 */ /* 0x004fc40007ffe0ff */
[----:B------:R-:W-:Y:S01]  /*3800*/  ISETP.LT.AND P5, PT, R5, 0x1010, !P0 ;  /* 0x000010100500780c */ /* 0x000fe200047a1270 */
[----:B------:R-:W2:Y:S01]  /*3810*/  LDS.128 R16, [R144] ;  /* 0x0000000090107984 */ /* 0x000ea20000000c00 */
[C---:B------:R-:W-:Y:S01]  /*3820*/  LOP3.LUT R5, R2.reuse, 0xa8, RZ, 0xfc, !PT ;  /* 0x000000a802057812 */ /* 0x040fe200078efcff */
[-C--:B------:R-:W-:Y:S02]  /*3830*/  IMAD.WIDE R6, R7, R4.reuse, c[0x0][0x170] ;  /* 0x00005c0007067625 */ /* 0x080fe400078e0204 */
[----:B------:R4:W-:Y:S01]  /*3840*/  @P4 STG.E.128 [R12.64], R76 ;  /* 0x0000004c0c004986 */ /* 0x0009e2000c101d0e */
[----:B------:R-:W-:Y:S02]  /*3850*/  ISETP.LT.AND P4, PT, R5, 0x1010, !P0 ;  /* 0x000010100500780c */ /* 0x000fe40004781270 */
[----:B------:R-:W-:Y:S01]  /*3860*/  LOP3.LUT R5, R2, 0xb8, RZ, 0xfc, !PT ;  /* 0x000000b802057812 */ /* 0x000fe200078efcff */
[----:B---3--:R-:W-:Y:S01]  /*3870*/  IMAD.WIDE R8, R15, R4, c[0x0][0x170] ;  /* 0x00005c000f087625 */ /* 0x008fe200078e0204 */
[----:B------:R3:W-:Y:S01]  /*3880*/  @P3 STG.E.128 [R6.64], R104 ;  /* 0x0000006806003986 */ /* 0x0007e2000c101d0e */
[----:B------:R-:W-:-:S02]  /*3890*/  ISETP.LT.AND P3, PT, R14, 0x1010, !P0 ;  /* 0x000010100e00780c */ /* 0x000fc40004761270 */
[----:B------:R-:W-:Y:S01]  /*38a0*/  LOP3.LUT R14, R2, 0xe8, RZ, 0xfc, !PT ;  /* 0x000000e8020e7812 */ /* 0x000fe200078efcff */
[----:B------:R3:W-:Y:S01]  /*38b0*/  @P2 STG.E.128 [R8.64], R100 ;  /* 0x0000006408002986 */ /* 0x0007e2000c101d0e */
[----:B------:R-:W-:Y:S02]  /*38c0*/  ISETP.LT.AND P2, PT, R5, 0x1010, !P0 ;  /* 0x000010100500780c */ /* 0x000fe40004741270 */
[C---:B-1----:R-:W-:Y:S02]  /*38d0*/  IADD3 R11, R147.reuse, 0x6c000, RZ ;  /* 0x0006c000930b7810 */ /* 0x042fe40007ffe0ff */
[C---:B------:R-:W-:Y:S02]  /*38e0*/  IADD3 R5, R147.reuse, 0x72000, RZ ;  /* 0x0007200093057810 */ /* 0x040fe40007ffe0ff */
[----:B------:R-:W-:Y:S01]  /*38f0*/  IADD3 R15, R147, 0xb4000, RZ ;  /* 0x000b4000930f7810 */ /* 0x000fe20007ffe0ff */
[----:B------:R-:W-:Y:S01]  /*3900*/  IMAD.WIDE R10, R11, R4, c[0x0][0x170] ;  /* 0x00005c000b0a7625 */ /* 0x000fe200078e0204 */
[----:B----4-:R-:W-:-:S02]  /*3910*/  IADD3 R13, R147, 0x78000, RZ ;  /* 0x00078000930d7810 */ /* 0x010fc40007ffe0ff */
[C---:B------:R-:W-:Y:S02]  /*3920*/  LOP3.LUT R12, R2.reuse, 0xc0, RZ, 0xfc, !PT ;  /* 0x000000c0020c7812 */ /* 0x040fe400078efcff */
[----:B------:R1:W-:Y:S01]  /*3930*/  @P1 STG.E.128 [R10.64], R68 ;  /* 0x000000440a001986 */ /* 0x0003e2000c101d0e */
[-C--:B---3--:R-:W-:Y:S01]  /*3940*/  IMAD.WIDE R6, R5, R4.reuse, c[0x0][0x170] ;  /* 0x00005c0005067625 */ /* 0x088fe200078e0204 */
[----:B------:R-:W-:Y:S02]  /*3950*/  LOP3.LUT R5, R2, 0xc8, RZ, 0xfc, !PT ;  /* 0x000000c802057812 */ /* 0x000fe400078efcff */
[----:B------:R-:W-:Y:S01]  /*3960*/  ISETP.LT.AND P1, PT, R12, 0x1010, !P0 ;  /* 0x000010100c00780c */ /* 0x000fe20004721270 */
[----:B------:R-:W-:Y:S01]  /*3970*/  IMAD.WIDE R8, R13, R4, c[0x0][0x170] ;  /* 0x00005c000d087625 */ /* 0x000fe200078e0204 */
[----:B------:R-:W-:Y:S01]  /*3980*/  IADD3 R13, R147, 0x7e000, RZ ;  /* 0x0007e000930d7810 */ /* 0x000fe20007ffe0ff */
[----:B------:R3:W-:Y:S01]  /*3990*/  @P6 STG.E.128 [R6.64], R52 ;  /* 0x0000003406006986 */ /* 0x0007e2000c101d0e */
[----:B------:R-:W-:-:S02]  /*39a0*/  ISETP.LT.AND P6, PT, R5, 0x1010, !P0 ;  /* 0x000010100500780c */ /* 0x000fc400047c1270 */
[C---:B------:R-:W-:Y:S01]  /*39b0*/  LOP3.LUT R5, R2.reuse, 0xd0, RZ, 0xfc, !PT ;  /* 0x000000d002057812 */ /* 0x040fe200078efcff */
[----:B------:R4:W-:Y:S01]  /*39c0*/  @P5 STG.E.128 [R8.64], R48 ;  /* 0x0000003008005986 */ /* 0x0009e2000c101d0e */
[C---:B------:R-:W-:Y:S02]  /*39d0*/  LOP3.LUT R12, R2.reuse, 0xd8, RZ, 0xfc, !PT ;  /* 0x000000d8020c7812 */ /* 0x040fe400078efcff */
[----:B------:R-:W-:Y:S02]  /*39e0*/  ISETP.LT.AND P5, PT, R5, 0x1010, !P0 ;  /* 0x000010100500780c */ /* 0x000fe400047a1270 */
[----:B------:R-:W-:Y:S02]  /*39f0*/  LOP3.LUT R5, R2, 0xe0, RZ, 0xfc, !PT ;  /* 0x000000e002057812 */ /* 0x000fe400078efcff */
[----:B-1----:R-:W-:Y:S01]  /*3a00*/  IADD3 R11, R147, 0x84000, RZ ;  /* 0x00084000930b7810 */ /* 0x002fe20007ffe0ff */
[----:B---3--:R-:W-:Y:S01]  /*3a10*/  IMAD.WIDE R6, R13, R4, c[0x0][0x170] ;  /* 0x00005c000d067625 */ /* 0x008fe200078e0204 */
[----:B------:R-:W-:-:S03]  /*3a20*/  IADD3 R13, R147, 0x8a000, RZ ;  /* 0x0008a000930d7810 */ /* 0x000fc60007ffe0ff */
[-C--:B----4-:R-:W-:Y:S01]  /*3a30*/  IMAD.WIDE R8, R11, R4.reuse, c[0x0][0x170] ;  /* 0x00005c000b087625 */ /* 0x090fe200078e0204 */
[----:B------:R1:W-:Y:S01]  /*3a40*/  @P4 STG.E.128 [R6.64], R44 ;  /* 0x0000002c06004986 */ /* 0x0003e2000c101d0e */
[----:B------:R-:W-:Y:S02]  /*3a50*/  ISETP.LT.AND P4, PT, R12, 0x1010, !P0 ;  /* 0x000010100c00780c */ /* 0x000fe40004781270 */
[-C--:B------:R-:W-:Y:S01]  /*3a60*/  IMAD.WIDE R10, R13, R4.reuse, c[0x0][0x170] ;  /* 0x00005c000d0a7625 */ /* 0x080fe200078e0204 */
[----:B------:R-:W-:Y:S01]  /*3a70*/  IADD3 R13, R147, 0x90000, RZ ;  /* 0x00090000930d7810 */ /* 0x000fe20007ffe0ff */
[----:B------:R3:W-:Y:S01]  /*3a80*/  @P3 STG.E.128 [R8.64], R36 ;  /* 0x0000002408003986 */ /* 0x0007e2000c101d0e */
[----:B------:R-:W-:Y:S02]  /*3a90*/  ISETP.LT.AND P3, PT, R5, 0x1010, !P0 ;  /* 0x000010100500780c */ /* 0x000fe40004761270 */
[----:B------:R-:W-:Y:S01]  /*3aa0*/  LOP3.LUT R5, R2, 0xf8, RZ, 0xfc, !PT ;  /* 0x000000f802057812 */ /* 0x000fe200078efcff */
[----:B------:R-:W-:Y:S01]  /*3ab0*/  IMAD.WIDE R12, R13, R4, c[0x0][0x170] ;  /* 0x00005c000d0c7625 */ /* 0x000fe200078e0204 */
[----:B------:R4:W-:Y:S01]  /*3ac0*/  @P2 STG.E.128 [R10.64], R40 ;  /* 0x000000280a002986 */ /* 0x0009e2000c101d0e */
[----:B------:R-:W-:-:S02]  /*3ad0*/  ISETP.LT.AND P2, PT, R14, 0x1010, !P0 ;  /* 0x000010100e00780c */ /* 0x000fc40004741270 */
[-C--:B------:R-:W-:Y:S01]  /*3ae0*/  IMAD.WIDE R14, R15, R4.reuse, c[0x0][0x170] ;  /* 0x00005c000f0e7625 */ /* 0x080fe200078e0204 */
[----:B--2---:R2:W-:Y:S01]  /*3af0*/  @P1 STG.E.128 [R12.64], R16 ;  /* 0x000000100c001986 */ /* 0x0045e2000c101d0e */
[----:B-1----:R-:W-:Y:S02]  /*3b00*/  LOP3.LUT R6, R2, 0xf0, RZ, 0xfc, !PT ;  /* 0x000000f002067812 */ /* 0x002fe400078efcff */
[-C--:B------:R-:W-:Y:S01]  /*3b10*/  IMAD.WIDE R2, R3, R4.reuse, c[0x0][0x170] ;  /* 0x00005c0003027625 */ /* 0x080fe200078e0204 */
[C---:B------:R-:W-:Y:S02]  /*3b20*/  IADD3 R7, R147.reuse, 0x9c000, RZ ;  /* 0x0009c00093077810 */ /* 0x040fe40007ffe0ff */
[----:B------:R-:W-:Y:S02]  /*3b30*/  ISETP.LT.AND P1, PT, R6, 0x1010, !P0 ;  /* 0x000010100600780c */ /* 0x000fe40004721270 */
[----:B---3--:R-:W-:Y:S01]  /*3b40*/  IADD3 R9, R147, 0xa2000, RZ ;  /* 0x000a200093097810 */ /* 0x008fe20007ffe0ff */
[-C--:B------:R-:W-:Y:S01]  /*3b50*/  IMAD.WIDE R6, R7, R4.reuse, c[0x0][0x170] ;  /* 0x00005c0007067625 */ /* 0x080fe200078e0204 */
[----:B------:R-:W-:Y:S01]  /*3b60*/  ISETP.LT.AND P0, PT, R5, 0x1010, !P0 ;  /* 0x000010100500780c */ /* 0x000fe20004701270 */
[----:B------:R1:W-:Y:S01]  /*3b70*/  @P6 STG.E.128 [R2.64], R20 ;  /* 0x0000001402006986 */ /* 0x0003e2000c101d0e */
[----:B----4-:R-:W-:Y:S01]  /*3b80*/  IADD3 R11, R147, 0xa8000, RZ ;  /* 0x000a8000930b7810 */ /* 0x010fe20007ffe0ff */
[-C--:B------:R-:W-:Y:S01]  /*3b90*/  IMAD.WIDE R8, R9, R4.reuse, c[0x0][0x170] ;  /* 0x00005c0009087625 */ /* 0x080fe200078e0204 */
[----:B------:R-:W-:Y:S01]  /*3ba0*/  IADD3 R5, R147, 0xae000, RZ ;  /* 0x000ae00093057810 */ /* 0x000fe20007ffe0ff */
[----:B------:R1:W-:Y:S02]  /*3bb0*/  @P5 STG.E.128 [R6.64], R24 ;  /* 0x0000001806005986 */ /* 0x0003e4000c101d0e */
[----:B------:R-:W-:-:S02]  /*3bc0*/  IMAD.WIDE R10, R11, R4, c[0x0][0x170] ;  /* 0x00005c000b0a7625 */ /* 0x000fc400078e0204 */
[----:B------:R1:W-:Y:S02]  /*3bd0*/  @P4 STG.E.128 [R8.64], R28 ;  /* 0x0000001c08004986 */ /* 0x0003e4000c101d0e */
[----:B--2---:R-:W-:Y:S02]  /*3be0*/  IMAD.WIDE R12, R5, R4, c[0x0][0x170] ;  /* 0x00005c00050c7625 */ /* 0x004fe400078e0204 */
[----:B------:R1:W-:Y:S04]  /*3bf0*/  @P3 STG.E.128 [R10.64], R32 ;  /* 0x000000200a003986 */ /* 0x0003e8000c101d0e */
[----:B------:R1:W-:Y:S04]  /*3c00*/  @P2 STG.E.128 [R12.64], R56 ;  /* 0x000000380c002986 */ /* 0x0003e8000c101d0e */
[----:B------:R1:W-:Y:S01]  /*3c10*/  @P1 STG.E.128 [R14.64], R60 ;  /* 0x0000003c0e001986 */ /* 0x0003e2000c101d0e */
[----:B------:R-:W-:Y:S05]  /*3c20*/  @!P0 EXIT ;  /* 0x000000000000894d */ /* 0x000fea0003800000 */
[----:B-1----:R-:W1:Y:S01]  /*3c30*/  LDS.128 R8, [R0+0x7000] ;  /* 0x0070000000087984 */ /* 0x002e620000000c00 */
[----:B------:R-:W-:-:S05]  /*3c40*/  IADD3 R5, R147, 0xba000, RZ ;  /* 0x000ba00093057810 */ /* 0x000fca0007ffe0ff */
[----:B------:R-:W-:-:S05]  /*3c50*/  IMAD.WIDE R4, R5, R4, c[0x0][0x170] ;  /* 0x00005c0005047625 */ /* 0x000fca00078e0204 */
[----:B-1----:R-:W-:Y:S01]  /*3c60*/  STG.E.128 [R4.64], R8 ;  /* 0x0000000804007986 */ /* 0x002fe2000c101d0e */
[----:B------:R-:W-:Y:S05]  /*3c70*/  EXIT ;  /* 0x000000000000794d */ /* 0x000fea0003800000 */
.L_x_1:
[----:B------:R-:W-:-:S00]  /*3c80*/  BRA `(.L_x_1) ;  /* 0xfffffff000007947 */ /* 0x000fc0000383ffff */
[----:B------:R-:W-:-:S00]  /*3c90*/  NOP ;  /* 0x0000000000007918 */ /* 0x000fc00000000000 */
        /* <DEDUP_REMOVED lines=14> */
.L_x_2:


//--------------------- .nv.shared.triton_mm      --------------------------
	.section	.nv.shared.triton_mm,"aw",@nobits
	.sectionflags	@""
	.align	16
